	.target	sm_90a

	.elftype	@"ET_EXEC"


//--------------------- .note.nv.tkinfo           --------------------------
	.section	.note.nv.tkinfo,"",@"SHT_NOTE"
	.sectionflags	@"SHF_NOTE_NV_TKINFO"
	.tkinfo
        /*0018*/ 	.word	0x00000002
        /*0030*/ 	.string	""
        /*0030*/ 	.string	"ptxas"
        /*0030*/ 	.string	"Cuda compilation tools, release 13.0, V13.0.88"
        /*0030*/ 	.string	"Build cuda_13.0.r13.0/compiler.36424714_0"
        /*0030*/ 	.string	"-arch sm_90a -m 64 "



//--------------------- .note.nv.cuinfo           --------------------------
	.section	.note.nv.cuinfo,"",@"SHT_NOTE"
	.sectionflags	@"SHF_NOTE_NV_CUINFO"
        /*0018*/ 	.short	0x0002
        /*001a*/ 	.short	0x005a
        /*001c*/ 	.short	0x0082
	.zero		2


//--------------------- .nv.info                  --------------------------
	.section	.nv.info,"",@"SHT_CUDA_INFO"
	.align	4


	//----- nvinfo : EIATTR_REGCOUNT
	.align		4
        /*0000*/ 	.byte	0x04, 0x2f
        /*0002*/ 	.short	(.L_12 - .L_11)
	.align		4
.L_11:
        /*0004*/ 	.word	index@(_ZN7cutlass13device_kernelINS_4conv6kernel13ConvUniversalINS1_16ConvProblemShapeILNS1_8OperatorE2ELi3EEENS1_10collective14CollectiveConvINS1_46MainloopSm90TmaGmmaWarpSpecializedImplicitGemmILS5_2ELi11ELi3EN4cute5tupleIJNSA_1CILi2EEENSC_ILi1EEESE_EEENS1_36KernelImplicitTmaWarpSpecializedSm90ELi1EEENSB_IJNSC_ILi256EEENSB_IJNSC_ILi64EEEEEENSB_IJNSC_ILi32EEEEEEEEENS_10bfloat16_tESO_NSA_8TiledMMAINSA_8MMA_AtomIJNSA_4SM904GMMA27MMA_64x64x16_F32BF16BF16_SSILNSS_5MajorE1ELSU_1ELNSS_7ScaleInE1ELSV_1EEEEEENSA_6LayoutINSB_IJSE_SE_SE_EEENSB_IJNSC_ILi0EEES10_S10_EEEEENSB_IJNSA_10UnderscoreES13_S13_EEEEENS7_6detail26Sm90ImplicitGemmTileTraitsINSA_13SM90_TMA_LOADENSA_14ComposedLayoutINSA_7SwizzleILi3ELi4ELi3EEENSA_18smem_ptr_flag_bitsILi16EEENSY_INSB_IJNSB_IJSJ_NSC_ILi4EEEEEENSB_IJNSC_ILi8EEES1E_EEENSB_IJSE_NSC_ILi11EEEEEEEEENSB_IJNSB_IJSE_NSC_ILi2048EEEEEENSB_IJSJ_NSC_ILi512EEEEEENSB_IJS10_NSC_ILi8192EEEEEEEEEEEEEvEENS17_INSA_30SM90_TMA_LOAD_IM2COL_MULTICASTENS19_IS1B_S1D_NSY_INSB_IJNSB_IJSJ_SE_EEES1H_S1J_EEENSB_IJNSB_IJSE_S10_EEES1O_NSB_IJS10_S1L_EEEEEEEEEEvEEEENS_8epilogue10collective6detail29Sm90TmaWarpSpecializedAdapterINS26_15DefaultEpilogueISO_NSB_IJlNSB_IJSE_lllEEES10_EEES2B_NS25_6thread17LinearCombinationISO_Li1EffLNS2C_9ScaleType4KindE0ELNS_15FloatRoundStyleE2ESO_EENS_4gemm15EpilogueDefaultEEEEEvvEEEEvNT_6ParamsE)
        /*0008*/ 	.word	0x000000aa


	//----- nvinfo : EIATTR_FRAME_SIZE
	.align		4
.L_12:
        /*000c*/ 	.byte	0x04, 0x11
        /*000e*/ 	.short	(.L_14 - .L_13)
	.align		4
.L_13:
        /*0010*/ 	.word	index@(_ZN7cutlass13device_kernelINS_4conv6kernel13ConvUniversalINS1_16ConvProblemShapeILNS1_8OperatorE2ELi3EEENS1_10collective14CollectiveConvINS1_46MainloopSm90TmaGmmaWarpSpecializedImplicitGemmILS5_2ELi11ELi3EN4cute5tupleIJNSA_1CILi2EEENSC_ILi1EEESE_EEENS1_36KernelImplicitTmaWarpSpecializedSm90ELi1EEENSB_IJNSC_ILi256EEENSB_IJNSC_ILi64EEEEEENSB_IJNSC_ILi32EEEEEEEEENS_10bfloat16_tESO_NSA_8TiledMMAINSA_8MMA_AtomIJNSA_4SM904GMMA27MMA_64x64x16_F32BF16BF16_SSILNSS_5MajorE1ELSU_1ELNSS_7ScaleInE1ELSV_1EEEEEENSA_6LayoutINSB_IJSE_SE_SE_EEENSB_IJNSC_ILi0EEES10_S10_EEEEENSB_IJNSA_10UnderscoreES13_S13_EEEEENS7_6detail26Sm90ImplicitGemmTileTraitsINSA_13SM90_TMA_LOADENSA_14ComposedLayoutINSA_7SwizzleILi3ELi4ELi3EEENSA_18smem_ptr_flag_bitsILi16EEENSY_INSB_IJNSB_IJSJ_NSC_ILi4EEEEEENSB_IJNSC_ILi8EEES1E_EEENSB_IJSE_NSC_ILi11EEEEEEEEENSB_IJNSB_IJSE_NSC_ILi2048EEEEEENSB_IJSJ_NSC_ILi512EEEEEENSB_IJS10_NSC_ILi8192EEEEEEEEEEEEEvEENS17_INSA_30SM90_TMA_LOAD_IM2COL_MULTICASTENS19_IS1B_S1D_NSY_INSB_IJNSB_IJSJ_SE_EEES1H_S1J_EEENSB_IJNSB_IJSE_S10_EEES1O_NSB_IJS10_S1L_EEEEEEEEEEvEEEENS_8epilogue10collective6detail29Sm90TmaWarpSpecializedAdapterINS26_15DefaultEpilogueISO_NSB_IJlNSB_IJSE_lllEEES10_EEES2B_NS25_6thread17LinearCombinationISO_Li1EffLNS2C_9ScaleType4KindE0ELNS_15FloatRoundStyleE2ESO_EENS_4gemm15EpilogueDefaultEEEEEvvEEEEvNT_6ParamsE)
        /*0014*/ 	.word	0x00000000


	//----- nvinfo : EIATTR_MIN_STACK_SIZE
	.align		4
.L_14:
        /*0018*/ 	.byte	0x04, 0x12
        /*001a*/ 	.short	(.L_16 - .L_15)
	.align		4
.L_15:
        /*001c*/ 	.word	index@(_ZN7cutlass13device_kernelINS_4conv6kernel13ConvUniversalINS1_16ConvProblemShapeILNS1_8OperatorE2ELi3EEENS1_10collective14CollectiveConvINS1_46MainloopSm90TmaGmmaWarpSpecializedImplicitGemmILS5_2ELi11ELi3EN4cute5tupleIJNSA_1CILi2EEENSC_ILi1EEESE_EEENS1_36KernelImplicitTmaWarpSpecializedSm90ELi1EEENSB_IJNSC_ILi256EEENSB_IJNSC_ILi64EEEEEENSB_IJNSC_ILi32EEEEEEEEENS_10bfloat16_tESO_NSA_8TiledMMAINSA_8MMA_AtomIJNSA_4SM904GMMA27MMA_64x64x16_F32BF16BF16_SSILNSS_5MajorE1ELSU_1ELNSS_7ScaleInE1ELSV_1EEEEEENSA_6LayoutINSB_IJSE_SE_SE_EEENSB_IJNSC_ILi0EEES10_S10_EEEEENSB_IJNSA_10UnderscoreES13_S13_EEEEENS7_6detail26Sm90ImplicitGemmTileTraitsINSA_13SM90_TMA_LOADENSA_14ComposedLayoutINSA_7SwizzleILi3ELi4ELi3EEENSA_18smem_ptr_flag_bitsILi16EEENSY_INSB_IJNSB_IJSJ_NSC_ILi4EEEEEENSB_IJNSC_ILi8EEES1E_EEENSB_IJSE_NSC_ILi11EEEEEEEEENSB_IJNSB_IJSE_NSC_ILi2048EEEEEENSB_IJSJ_NSC_ILi512EEEEEENSB_IJS10_NSC_ILi8192EEEEEEEEEEEEEvEENS17_INSA_30SM90_TMA_LOAD_IM2COL_MULTICASTENS19_IS1B_S1D_NSY_INSB_IJNSB_IJSJ_SE_EEES1H_S1J_EEENSB_IJNSB_IJSE_S10_EEES1O_NSB_IJS10_S1L_EEEEEEEEEEvEEEENS_8epilogue10collective6detail29Sm90TmaWarpSpecializedAdapterINS26_15DefaultEpilogueISO_NSB_IJlNSB_IJSE_lllEEES10_EEES2B_NS25_6thread17LinearCombinationISO_Li1EffLNS2C_9ScaleType4KindE0ELNS_15FloatRoundStyleE2ESO_EENS_4gemm15EpilogueDefaultEEEEEvvEEEEvNT_6ParamsE)
        /*0020*/ 	.word	0x00000000
.L_16:


//--------------------- .nv.compat                --------------------------
	.section	.nv.compat,"",@"SHT_CUDA_COMPAT_INFO"
	.align	4
        /*0000*/ 	.byte	0x02, 0x09, 0x01, 0x00, 0x02, 0x02, 0x04, 0x00, 0x02, 0x05, 0x05, 0x00, 0x03, 0x07, 0x01, 0x01
        /*0010*/ 	.byte	0x02, 0x03, 0x01, 0x00, 0x02, 0x06, 0x01, 0x00, 0x04, 0x0b, 0x08, 0x00, 0x00, 0x00, 0x00, 0x00
        /*0020*/ 	.byte	0x00, 0x00, 0x00, 0x00


//--------------------- .nv.info._ZN7cutlass13device_kernelINS_4conv6kernel13ConvUniversalINS1_16ConvProblemShapeILNS1_8OperatorE2ELi3EEENS1_10collective14CollectiveConvINS1_46MainloopSm90TmaGmmaWarpSpecializedImplicitGemmILS5_2ELi11ELi3EN4cute5tupleIJNSA_1CILi2EEENSC_ILi1EEESE_EEENS1_36KernelImplicitTmaWarpSpecializedSm90ELi1EEENSB_IJNSC_ILi256EEENSB_IJNSC_ILi64EEEEEENSB_IJNSC_ILi32EEEEEEEEENS_10bfloat16_tESO_NSA_8TiledMMAINSA_8MMA_AtomIJNSA_4SM904GMMA27MMA_64x64x16_F32BF16BF16_SSILNSS_5MajorE1ELSU_1ELNSS_7ScaleInE1ELSV_1EEEEEENSA_6LayoutINSB_IJSE_SE_SE_EEENSB_IJNSC_ILi0EEES10_S10_EEEEENSB_IJNSA_10UnderscoreES13_S13_EEEEENS7_6detail26Sm90ImplicitGemmTileTraitsINSA_13SM90_TMA_LOADENSA_14ComposedLayoutINSA_7SwizzleILi3ELi4ELi3EEENSA_18smem_ptr_flag_bitsILi16EEENSY_INSB_IJNSB_IJSJ_NSC_ILi4EEEEEENSB_IJNSC_ILi8EEES1E_EEENSB_IJSE_NSC_ILi11EEEEEEEEENSB_IJNSB_IJSE_NSC_ILi2048EEEEEENSB_IJSJ_NSC_ILi512EEEEEENSB_IJS10_NSC_ILi8192EEEEEEEEEEEEEvEENS17_INSA_30SM90_TMA_LOAD_IM2COL_MULTICASTENS19_IS1B_S1D_NSY_INSB_IJNSB_IJSJ_SE_EEES1H_S1J_EEENSB_IJNSB_IJSE_S10_EEES1O_NSB_IJS10_S1L_EEEEEEEEEEvEEEENS_8epilogue10collective6detail29Sm90TmaWarpSpecializedAdapterINS26_15DefaultEpilogueISO_NSB_IJlNSB_IJSE_lllEEES10_EEES2B_NS25_6thread17LinearCombinationISO_Li1EffLNS2C_9ScaleType4KindE0ELNS_15FloatRoundStyleE2ESO_EENS_4gemm15EpilogueDefaultEEEEEvvEEEEvNT_6ParamsE --------------------------
	.section	.nv.info._ZN7cutlass13device_kernelINS_4conv6kernel13ConvUniversalINS1_16ConvProblemShapeILNS1_8OperatorE2ELi3EEENS1_10collective14CollectiveConvINS1_46MainloopSm90TmaGmmaWarpSpecializedImplicitGemmILS5_2ELi11ELi3EN4cute5tupleIJNSA_1CILi2EEENSC_ILi1EEESE_EEENS1_36KernelImplicitTmaWarpSpecializedSm90ELi1EEENSB_IJNSC_ILi256EEENSB_IJNSC_ILi64EEEEEENSB_IJNSC_ILi32EEEEEEEEENS_10bfloat16_tESO_NSA_8TiledMMAINSA_8MMA_AtomIJNSA_4SM904GMMA27MMA_64x64x16_F32BF16BF16_SSILNSS_5MajorE1ELSU_1ELNSS_7ScaleInE1ELSV_1EEEEEENSA_6LayoutINSB_IJSE_SE_SE_EEENSB_IJNSC_ILi0EEES10_S10_EEEEENSB_IJNSA_10UnderscoreES13_S13_EEEEENS7_6detail26Sm90ImplicitGemmTileTraitsINSA_13SM90_TMA_LOADENSA_14ComposedLayoutINSA_7SwizzleILi3ELi4ELi3EEENSA_18smem_ptr_flag_bitsILi16EEENSY_INSB_IJNSB_IJSJ_NSC_ILi4EEEEEENSB_IJNSC_ILi8EEES1E_EEENSB_IJSE_NSC_ILi11EEEEEEEEENSB_IJNSB_IJSE_NSC_ILi2048EEEEEENSB_IJSJ_NSC_ILi512EEEEEENSB_IJS10_NSC_ILi8192EEEEEEEEEEEEEvEENS17_INSA_30SM90_TMA_LOAD_IM2COL_MULTICASTENS19_IS1B_S1D_NSY_INSB_IJNSB_IJSJ_SE_EEES1H_S1J_EEENSB_IJNSB_IJSE_S10_EEES1O_NSB_IJS10_S1L_EEEEEEEEEEvEEEENS_8epilogue10collective6detail29Sm90TmaWarpSpecializedAdapterINS26_15DefaultEpilogueISO_NSB_IJlNSB_IJSE_lllEEES10_EEES2B_NS25_6thread17LinearCombinationISO_Li1EffLNS2C_9ScaleType4KindE0ELNS_15FloatRoundStyleE2ESO_EENS_4gemm15EpilogueDefaultEEEEEvvEEEEvNT_6ParamsE,"",@"SHT_CUDA_INFO"
	.sectionflags	@""
	.align	4


	//----- nvinfo : EIATTR_CUDA_API_VERSION
	.align		4
        /*0000*/ 	.byte	0x04, 0x37
        /*0002*/ 	.short	(.L_18 - .L_17)
.L_17:
        /*0004*/ 	.word	0x00000082


	//----- nvinfo : EIATTR_KPARAM_INFO
	.align		4
.L_18:
        /*0008*/ 	.byte	0x04, 0x17
        /*000a*/ 	.short	(.L_20 - .L_19)
.L_19:
        /*000c*/ 	.word	0x00000000
        /*0010*/ 	.short	0x0000
        /*0012*/ 	.short	0x0070
        /*0014*/ 	.byte	0x00, 0xf0, 0x01, 0x10


	//----- nvinfo : EIATTR_SPARSE_MMA_MASK
	.align		4
.L_20:
        /*0018*/ 	.byte	0x03, 0x50
        /*001a*/ 	.short	0x0000


	//----- nvinfo : EIATTR_MAXREG_COUNT
	.align		4
        /*001c*/ 	.byte	0x03, 0x1b
        /*001e*/ 	.short	0x00ff


	//----- nvinfo : EIATTR_NUM_BARRIERS
	.align		4
        /*0020*/ 	.byte	0x02, 0x4c
        /*0022*/ 	.byte	0x01
	.zero		1


	//----- nvinfo : EIATTR_MERCURY_ISA_VERSION
	.align		4
        /*0024*/ 	.byte	0x03, 0x5f
        /*0026*/ 	.short	0x0101


	//----- nvinfo : EIATTR_COOP_GROUP_MASK_REGIDS
	.align		4
        /*0028*/ 	.byte	0x04, 0x29
        /*002a*/ 	.short	(.L_22 - .L_21)


	//   ....[0]....
.L_21:
        /*002c*/ 	.word	0xffffffff


	//   ....[1]....
        /*0030*/ 	.word	0xffffffff


	//   ....[2]....
        /*0034*/ 	.word	0xffffffff


	//   ....[3]....
        /*0038*/ 	.word	0xffffffff


	//----- nvinfo : EIATTR_COOP_GROUP_INSTR_OFFSETS
	.align		4
.L_22:
        /*003c*/ 	.byte	0x04, 0x28
        /*003e*/ 	.short	(.L_24 - .L_23)


	//   ....[0]....
.L_23:
        /*0040*/ 	.word	0x00000070


	//   ....[1]....
        /*0044*/ 	.word	0x00000080


	//   ....[2]....
        /*0048*/ 	.word	0x00000140


	//   ....[3]....
        /*004c*/ 	.word	0x000007b0


	//----- nvinfo : EIATTR_MBARRIER_INSTR_OFFSETS
	.align		4
.L_24:
        /*0050*/ 	.byte	0x04, 0x39
        /*0052*/ 	.short	(.L_26 - .L_25)


	//   ....[0]....
.L_25:
        /*0054*/ 	.word	0x00000310
        /*0058*/ 	.word	0x000000ff
        /*005c*/ 	.word	0x00037000
        /*0060*/ 	.short	0x0100
        /*0062*/ 	.byte	0x08
	.zero		1


	//   ....[1]....
        /*0064*/ 	.word	0x00000320
        /*0068*/ 	.word	0x000000ff
        /*006c*/ 	.word	0x00037058
        /*0070*/ 	.short	0x0100
        /*0072*/ 	.byte	0x08
	.zero		1


	//   ....[2]....
        /*0074*/ 	.word	0x00000330
        /*0078*/ 	.word	0x000000ff
        /*007c*/ 	.word	0x00037008
        /*0080*/ 	.short	0x0100
        /*0082*/ 	.byte	0x08
	.zero		1


	//   ....[3]....
        /*0084*/ 	.word	0x00000340
        /*0088*/ 	.word	0x000000ff
        /*008c*/ 	.word	0x00037060
        /*0090*/ 	.short	0x0100
        /*0092*/ 	.byte	0x08
	.zero		1


	//   ....[4]....
        /*0094*/ 	.word	0x00000350
        /*0098*/ 	.word	0x000000ff
        /*009c*/ 	.word	0x00037010
        /*00a0*/ 	.short	0x0100
        /*00a2*/ 	.byte	0x08
	.zero		1


	//   ....[5]....
        /*00a4*/ 	.word	0x00000360
        /*00a8*/ 	.word	0x000000ff
        /*00ac*/ 	.word	0x00037068
        /*00b0*/ 	.short	0x0100
        /*00b2*/ 	.byte	0x08
	.zero		1


	//   ....[6]....
        /*00b4*/ 	.word	0x00000370
        /*00b8*/ 	.word	0x000000ff
        /*00bc*/ 	.word	0x00037018
        /*00c0*/ 	.short	0x0100
        /*00c2*/ 	.byte	0x08
	.zero		1


	//   ....[7]....
        /*00c4*/ 	.word	0x00000380
        /*00c8*/ 	.word	0x000000ff
        /*00cc*/ 	.word	0x00037070
        /*00d0*/ 	.short	0x0100
        /*00d2*/ 	.byte	0x08
	.zero		1


	//   ....[8]....
        /*00d4*/ 	.word	0x00000390
        /*00d8*/ 	.word	0x000000ff
        /*00dc*/ 	.word	0x00037020
        /*00e0*/ 	.short	0x0100
        /*00e2*/ 	.byte	0x08
	.zero		1


	//   ....[9]....
        /*00e4*/ 	.word	0x000003a0
        /*00e8*/ 	.word	0x000000ff
        /*00ec*/ 	.word	0x00037078
        /*00f0*/ 	.short	0x0100
        /*00f2*/ 	.byte	0x08
	.zero		1


	//   ....[10]....
        /*00f4*/ 	.word	0x000003b0
        /*00f8*/ 	.word	0x000000ff
        /*00fc*/ 	.word	0x00037028
        /*0100*/ 	.short	0x0100
        /*0102*/ 	.byte	0x08
	.zero		1


	//   ....[11]....
        /*0104*/ 	.word	0x000003c0
        /*0108*/ 	.word	0x000000ff
        /*010c*/ 	.word	0x00037080
        /*0110*/ 	.short	0x0100
        /*0112*/ 	.byte	0x08
	.zero		1


	//   ....[12]....
        /*0114*/ 	.word	0x000003d0
        /*0118*/ 	.word	0x000000ff
        /*011c*/ 	.word	0x00037030
        /*0120*/ 	.short	0x0100
        /*0122*/ 	.byte	0x08
	.zero		1


	//   ....[13]....
        /*0124*/ 	.word	0x000003e0
        /*0128*/ 	.word	0x000000ff
        /*012c*/ 	.word	0x00037088
        /*0130*/ 	.short	0x0100
        /*0132*/ 	.byte	0x08
	.zero		1


	//   ....[14]....
        /*0134*/ 	.word	0x000003f0
        /*0138*/ 	.word	0x000000ff
        /*013c*/ 	.word	0x00037038
        /*0140*/ 	.short	0x0100
        /*0142*/ 	.byte	0x08
	.zero		1


	//   ....[15]....
        /*0144*/ 	.word	0x00000400
        /*0148*/ 	.word	0x000000ff
        /*014c*/ 	.word	0x00037090
        /*0150*/ 	.short	0x0100
        /*0152*/ 	.byte	0x08
	.zero		1


	//   ....[16]....
        /*0154*/ 	.word	0x00000410
        /*0158*/ 	.word	0x000000ff
        /*015c*/ 	.word	0x00037040
        /*0160*/ 	.short	0x0100
        /*0162*/ 	.byte	0x08
	.zero		1


	//   ....[17]....
        /*0164*/ 	.word	0x00000420
        /*0168*/ 	.word	0x000000ff
        /*016c*/ 	.word	0x00037098
        /*0170*/ 	.short	0x0100
        /*0172*/ 	.byte	0x08
	.zero		1


	//   ....[18]....
        /*0174*/ 	.word	0x00000430
        /*0178*/ 	.word	0x000000ff
        /*017c*/ 	.word	0x00037048
        /*0180*/ 	.short	0x0100
        /*0182*/ 	.byte	0x08
	.zero		1


	//   ....[19]....
        /*0184*/ 	.word	0x00000440
        /*0188*/ 	.word	0x000000ff
        /*018c*/ 	.word	0x000370a0
        /*0190*/ 	.short	0x0100
        /*0192*/ 	.byte	0x08
	.zero		1


	//   ....[20]....
        /*0194*/ 	.word	0x00000450
        /*0198*/ 	.word	0x000000ff
        /*019c*/ 	.word	0x00037050
        /*01a0*/ 	.short	0x0100
        /*01a2*/ 	.byte	0x08
	.zero		1


	//   ....[21]....
        /*01a4*/ 	.word	0x00000460
        /*01a8*/ 	.word	0x000000ff
        /*01ac*/ 	.word	0x000370a8
        /*01b0*/ 	.short	0x0100
        /*01b2*/ 	.byte	0x08
	.zero		1


	//   ....[22]....
        /*01b4*/ 	.word	0x00001540
        /*01b8*/ 	.word	0x0000000c
        /*01bc*/ 	.word	0x00037000
        /*01c0*/ 	.short	0x010a
        /*01c2*/ 	.byte	0x3f
	.zero		1


	//   ....[23]....
        /*01c4*/ 	.word	0x00001980
        /*01c8*/ 	.word	0x0000000f
        /*01cc*/ 	.word	0x00037000
        /*01d0*/ 	.short	0x010a
        /*01d2*/ 	.byte	0x3f
	.zero		1


	//   ....[24]....
        /*01d4*/ 	.word	0x00001c80
        /*01d8*/ 	.word	0x0000000f
        /*01dc*/ 	.word	0x00000000
        /*01e0*/ 	.short	0x0101
        /*01e2*/ 	.byte	0x3f
	.zero		1


	//   ....[25]....
        /*01e4*/ 	.word	0x00001eb0
        /*01e8*/ 	.word	0x0000000b
        /*01ec*/ 	.word	0x00000000
        /*01f0*/ 	.short	0x0101
        /*01f2*/ 	.byte	0x3f
	.zero		1


	//   ....[26]....
        /*01f4*/ 	.word	0x0000cf40
        /*01f8*/ 	.word	0x0000000b
        /*01fc*/ 	.word	0x00037058
        /*0200*/ 	.short	0x010a
        /*0202*/ 	.byte	0x3f
	.zero		1


	//   ....[27]....
        /*0204*/ 	.word	0x0000d730
        /*0208*/ 	.word	0x00000002
        /*020c*/ 	.word	0x00000000
        /*0210*/ 	.short	0x010a
        /*0212*/ 	.byte	0x3f
	.zero		1


	//   ....[28]....
        /*0214*/ 	.word	0x0000d7e0
        /*0218*/ 	.word	0x00000000
        /*021c*/ 	.word	0x00000000
        /*0220*/ 	.short	0x010a
        /*0222*/ 	.byte	0x3f
	.zero		1


	//   ....[29]....
        /*0224*/ 	.word	0x0000d890
        /*0228*/ 	.word	0x00000000
        /*022c*/ 	.word	0x00000000
        /*0230*/ 	.short	0x010a
        /*0232*/ 	.byte	0x3f
	.zero		1


	//   ....[30]....
        /*0234*/ 	.word	0x0000d940
        /*0238*/ 	.word	0x00000000
        /*023c*/ 	.word	0x00000000
        /*0240*/ 	.short	0x010a
        /*0242*/ 	.byte	0x3f
	.zero		1


	//   ....[31]....
        /*0244*/ 	.word	0x0000d9f0
        /*0248*/ 	.word	0x00000000
        /*024c*/ 	.word	0x00000000
        /*0250*/ 	.short	0x010a
        /*0252*/ 	.byte	0x3f
	.zero		1


	//   ....[32]....
        /*0254*/ 	.word	0x0000daa0
        /*0258*/ 	.word	0x00000000
        /*025c*/ 	.word	0x00000000
        /*0260*/ 	.short	0x010a
        /*0262*/ 	.byte	0x3f
	.zero		1


	//   ....[33]....
        /*0264*/ 	.word	0x0000db50
        /*0268*/ 	.word	0x00000000
        /*026c*/ 	.word	0x00000000
        /*0270*/ 	.short	0x010a
        /*0272*/ 	.byte	0x3f
	.zero		1


	//   ....[34]....
        /*0274*/ 	.word	0x0000dc00
        /*0278*/ 	.word	0x00000000
        /*027c*/ 	.word	0x00000000
        /*0280*/ 	.short	0x010a
        /*0282*/ 	.byte	0x3f
	.zero		1


	//   ....[35]....
        /*0284*/ 	.word	0x0000dcb0
        /*0288*/ 	.word	0x00000000
        /*028c*/ 	.word	0x00000000
        /*0290*/ 	.short	0x010a
        /*0292*/ 	.byte	0x3f
	.zero		1


	//   ....[36]....
        /*0294*/ 	.word	0x0000dd60
        /*0298*/ 	.word	0x00000000
        /*029c*/ 	.word	0x00000000
        /*02a0*/ 	.short	0x010a
        /*02a2*/ 	.byte	0x3f
	.zero		1


	//   ....[37]....
        /*02a4*/ 	.word	0x0000de10
        /*02a8*/ 	.word	0x0000000a
        /*02ac*/ 	.word	0x00000000
        /*02b0*/ 	.short	0x010a
        /*02b2*/ 	.byte	0x3f
	.zero		1


	//----- nvinfo : EIATTR_NUM_MBARRIERS
	.align		4
.L_26:
        /*02b4*/ 	.byte	0x03, 0x38
        /*02b6*/ 	.short	0x0016


	//----- nvinfo : EIATTR_EXIT_INSTR_OFFSETS
	.align		4
        /*02b8*/ 	.byte	0x04, 0x1c
        /*02ba*/ 	.short	(.L_28 - .L_27)


	//   ....[0]....
.L_27:
        /*02bc*/ 	.word	0x00001070


	//   ....[1]....
        /*02c0*/ 	.word	0x00002050


	//   ....[2]....
        /*02c4*/ 	.word	0x00002120


	//   ....[3]....
        /*02c8*/ 	.word	0x000021f0


	//   ....[4]....
        /*02cc*/ 	.word	0x000098d0


	//   ....[5]....
        /*02d0*/ 	.word	0x00009910


	//   ....[6]....
        /*02d4*/ 	.word	0x0000ccc0


	//   ....[7]....
        /*02d8*/ 	.word	0x0000cd00


	//   ....[8]....
        /*02dc*/ 	.word	0x0000cd20


	//   ....[9]....
        /*02e0*/ 	.word	0x0000d620


	//   ....[10]....
        /*02e4*/ 	.word	0x0000de40


	//----- nvinfo : EIATTR_MAX_THREADS
	.align		4
.L_28:
        /*02e8*/ 	.byte	0x04, 0x05
        /*02ea*/ 	.short	(.L_30 - .L_29)
.L_29:
        /*02ec*/ 	.word	0x00000100
        /*02f0*/ 	.word	0x00000001
        /*02f4*/ 	.word	0x00000001


	//----- nvinfo : EIATTR_CRS_STACK_SIZE
	.align		4
.L_30:
        /*02f8*/ 	.byte	0x04, 0x1e
        /*02fa*/ 	.short	(.L_32 - .L_31)
.L_31:
        /*02fc*/ 	.word	0x00000000


	//----- nvinfo : EIATTR_CBANK_PARAM_SIZE
	.align		4
.L_32:
        /*0300*/ 	.byte	0x03, 0x19
        /*0302*/ 	.short	0x0470


	//----- nvinfo : EIATTR_PARAM_CBANK
	.align		4
        /*0304*/ 	.byte	0x04, 0x0a
        /*0306*/ 	.short	(.L_34 - .L_33)
	.align		4
.L_33:
        /*0308*/ 	.word	index@(.nv.constant0._ZN7cutlass13device_kernelINS_4conv6kernel13ConvUniversalINS1_16ConvProblemShapeILNS1_8OperatorE2ELi3EEENS1_10collective14CollectiveConvINS1_46MainloopSm90TmaGmmaWarpSpecializedImplicitGemmILS5_2ELi11ELi3EN4cute5tupleIJNSA_1CILi2EEENSC_ILi1EEESE_EEENS1_36KernelImplicitTmaWarpSpecializedSm90ELi1EEENSB_IJNSC_ILi256EEENSB_IJNSC_ILi64EEEEEENSB_IJNSC_ILi32EEEEEEEEENS_10bfloat16_tESO_NSA_8TiledMMAINSA_8MMA_AtomIJNSA_4SM904GMMA27MMA_64x64x16_F32BF16BF16_SSILNSS_5MajorE1ELSU_1ELNSS_7ScaleInE1ELSV_1EEEEEENSA_6LayoutINSB_IJSE_SE_SE_EEENSB_IJNSC_ILi0EEES10_S10_EEEEENSB_IJNSA_10UnderscoreES13_S13_EEEEENS7_6detail26Sm90ImplicitGemmTileTraitsINSA_13SM90_TMA_LOADENSA_14ComposedLayoutINSA_7SwizzleILi3ELi4ELi3EEENSA_18smem_ptr_flag_bitsILi16EEENSY_INSB_IJNSB_IJSJ_NSC_ILi4EEEEEENSB_IJNSC_ILi8EEES1E_EEENSB_IJSE_NSC_ILi11EEEEEEEEENSB_IJNSB_IJSE_NSC_ILi2048EEEEEENSB_IJSJ_NSC_ILi512EEEEEENSB_IJS10_NSC_ILi8192EEEEEEEEEEEEEvEENS17_INSA_30SM90_TMA_LOAD_IM2COL_MULTICASTENS19_IS1B_S1D_NSY_INSB_IJNSB_IJSJ_SE_EEES1H_S1J_EEENSB_IJNSB_IJSE_S10_EEES1O_NSB_IJS10_S1L_EEEEEEEEEEvEEEENS_8epilogue10collective6detail29Sm90TmaWarpSpecializedAdapterINS26_15DefaultEpilogueISO_NSB_IJlNSB_IJSE_lllEEES10_EEES2B_NS25_6thread17LinearCombinationISO_Li1EffLNS2C_9ScaleType4KindE0ELNS_15FloatRoundStyleE2ESO_EENS_4gemm15EpilogueDefaultEEEEEvvEEEEvNT_6ParamsE)
        /*030c*/ 	.short	0x0210
        /*030e*/ 	.short	0x0470


	//----- nvinfo : EIATTR_SW_WAR
	.align		4
.L_34:
        /*0310*/ 	.byte	0x04, 0x36
        /*0312*/ 	.short	(.L_36 - .L_35)
.L_35:
        /*0314*/ 	.word	0x00000008
.L_36:


//--------------------- .nv.callgraph             --------------------------
	.section	.nv.callgraph,"",@"SHT_CUDA_CALLGRAPH"
	.align	4
	.sectionentsize	8
	.align		4
        /*0000*/ 	.word	0x00000000
	.align		4
        /*0004*/ 	.word	0xffffffff
	.align		4
        /*0008*/ 	.word	0x00000000
	.align		4
        /*000c*/ 	.word	0xfffffffe
	.align		4
        /*0010*/ 	.word	0x00000000
	.align		4
        /*0014*/ 	.word	0xfffffffd
	.align		4
        /*0018*/ 	.word	0x00000000
	.align		4
        /*001c*/ 	.word	0xfffffffc


//--------------------- .nv.constant4             --------------------------
	.section	.nv.constant4,"a",@progbits
	.align	8
	.align		8
.nv.constant4:
        /*0000*/ 	.dword	_ZN39_INTERNAL_9dc3fd4c_4_k_cu_1dae5898_32884cuda3std3__45__cpo5beginE
	.align		8
        /*0008*/ 	.dword	_ZN39_INTERNAL_9dc3fd4c_4_k_cu_1dae5898_32884cuda3std3__45__cpo3endE
	.align		8
        /*0010*/ 	.dword	_ZN39_INTERNAL_9dc3fd4c_4_k_cu_1dae5898_32884cuda3std3__45__cpo6cbeginE
	.align		8
        /*0018*/ 	.dword	_ZN39_INTERNAL_9dc3fd4c_4_k_cu_1dae5898_32884cuda3std3__45__cpo4cendE
	.align		8
        /*0020*/ 	.dword	_ZN39_INTERNAL_9dc3fd4c_4_k_cu_1dae5898_32884cuda3std3__441_GLOBAL__N__9dc3fd4c_4_k_cu_1dae5898_32886ignoreE
	.align		8
        /*0028*/ 	.dword	_ZN39_INTERNAL_9dc3fd4c_4_k_cu_1dae5898_32884cuda3std3__419piecewise_constructE
	.align		8
        /*0030*/ 	.dword	_ZN39_INTERNAL_9dc3fd4c_4_k_cu_1dae5898_32884cuda3std3__48in_placeE
	.align		8
        /*0038*/ 	.dword	_ZN39_INTERNAL_9dc3fd4c_4_k_cu_1dae5898_32884cuda3std6ranges3__45__cpo4swapE
	.align		8
        /*0040*/ 	.dword	_ZN39_INTERNAL_9dc3fd4c_4_k_cu_1dae5898_32884cuda3std6ranges3__45__cpo9iter_moveE
	.align		8
        /*0048*/ 	.dword	_ZN39_INTERNAL_9dc3fd4c_4_k_cu_1dae5898_32884cute7productE
	.align		8
        /*0050*/ 	.dword	_ZN39_INTERNAL_9dc3fd4c_4_k_cu_1dae5898_32884cute1_E


//--------------------- .text._ZN7cutlass13device_kernelINS_4conv6kernel13ConvUniversalINS1_16ConvProblemShapeILNS1_8OperatorE2ELi3EEENS1_10collective14CollectiveConvINS1_46MainloopSm90TmaGmmaWarpSpecializedImplicitGemmILS5_2ELi11ELi3EN4cute5tupleIJNSA_1CILi2EEENSC_ILi1EEESE_EEENS1_36KernelImplicitTmaWarpSpecializedSm90ELi1EEENSB_IJNSC_ILi256EEENSB_IJNSC_ILi64EEEEEENSB_IJNSC_ILi32EEEEEEEEENS_10bfloat16_tESO_NSA_8TiledMMAINSA_8MMA_AtomIJNSA_4SM904GMMA27MMA_64x64x16_F32BF16BF16_SSILNSS_5MajorE1ELSU_1ELNSS_7ScaleInE1ELSV_1EEEEEENSA_6LayoutINSB_IJSE_SE_SE_EEENSB_IJNSC_ILi0EEES10_S10_EEEEENSB_IJNSA_10UnderscoreES13_S13_EEEEENS7_6detail26Sm90ImplicitGemmTileTraitsINSA_13SM90_TMA_LOADENSA_14ComposedLayoutINSA_7SwizzleILi3ELi4ELi3EEENSA_18smem_ptr_flag_bitsILi16EEENSY_INSB_IJNSB_IJSJ_NSC_ILi4EEEEEENSB_IJNSC_ILi8EEES1E_EEENSB_IJSE_NSC_ILi11EEEEEEEEENSB_IJNSB_IJSE_NSC_ILi2048EEEEEENSB_IJSJ_NSC_ILi512EEEEEENSB_IJS10_NSC_ILi8192EEEEEEEEEEEEEvEENS17_INSA_30SM90_TMA_LOAD_IM2COL_MULTICASTENS19_IS1B_S1D_NSY_INSB_IJNSB_IJSJ_SE_EEES1H_S1J_EEENSB_IJNSB_IJSE_S10_EEES1O_NSB_IJS10_S1L_EEEEEEEEEEvEEEENS_8epilogue10collective6detail29Sm90TmaWarpSpecializedAdapterINS26_15DefaultEpilogueISO_NSB_IJlNSB_IJSE_lllEEES10_EEES2B_NS25_6thread17LinearCombinationISO_Li1EffLNS2C_9ScaleType4KindE0ELNS_15FloatRoundStyleE2ESO_EENS_4gemm15EpilogueDefaultEEEEEvvEEEEvNT_6ParamsE --------------------------
	.section	.text._ZN7cutlass13device_kernelINS_4conv6kernel13ConvUniversalINS1_16ConvProblemShapeILNS1_8OperatorE2ELi3EEENS1_10collective14CollectiveConvINS1_46MainloopSm90TmaGmmaWarpSpecializedImplicitGemmILS5_2ELi11ELi3EN4cute5tupleIJNSA_1CILi2EEENSC_ILi1EEESE_EEENS1_36KernelImplicitTmaWarpSpecializedSm90ELi1EEENSB_IJNSC_ILi256EEENSB_IJNSC_ILi64EEEEEENSB_IJNSC_ILi32EEEEEEEEENS_10bfloat16_tESO_NSA_8TiledMMAINSA_8MMA_AtomIJNSA_4SM904GMMA27MMA_64x64x16_F32BF16BF16_SSILNSS_5MajorE1ELSU_1ELNSS_7ScaleInE1ELSV_1EEEEEENSA_6LayoutINSB_IJSE_SE_SE_EEENSB_IJNSC_ILi0EEES10_S10_EEEEENSB_IJNSA_10UnderscoreES13_S13_EEEEENS7_6detail26Sm90ImplicitGemmTileTraitsINSA_13SM90_TMA_LOADENSA_14ComposedLayoutINSA_7SwizzleILi3ELi4ELi3EEENSA_18smem_ptr_flag_bitsILi16EEENSY_INSB_IJNSB_IJSJ_NSC_ILi4EEEEEENSB_IJNSC_ILi8EEES1E_EEENSB_IJSE_NSC_ILi11EEEEEEEEENSB_IJNSB_IJSE_NSC_ILi2048EEEEEENSB_IJSJ_NSC_ILi512EEEEEENSB_IJS10_NSC_ILi8192EEEEEEEEEEEEEvEENS17_INSA_30SM90_TMA_LOAD_IM2COL_MULTICASTENS19_IS1B_S1D_NSY_INSB_IJNSB_IJSJ_SE_EEES1H_S1J_EEENSB_IJNSB_IJSE_S10_EEES1O_NSB_IJS10_S1L_EEEEEEEEEEvEEEENS_8epilogue10collective6detail29Sm90TmaWarpSpecializedAdapterINS26_15DefaultEpilogueISO_NSB_IJlNSB_IJSE_lllEEES10_EEES2B_NS25_6thread17LinearCombinationISO_Li1EffLNS2C_9ScaleType4KindE0ELNS_15FloatRoundStyleE2ESO_EENS_4gemm15EpilogueDefaultEEEEEvvEEEEvNT_6ParamsE,"ax",@progbits
	.align	128
.text._ZN7cutlass13device_kernelINS_4conv6kernel13ConvUniversalINS1_16ConvProblemShapeILNS1_8OperatorE2ELi3EEENS1_10collective14CollectiveConvINS1_46MainloopSm90TmaGmmaWarpSpecializedImplicitGemmILS5_2ELi11ELi3EN4cute5tupleIJNSA_1CILi2EEENSC_ILi1EEESE_EEENS1_36KernelImplicitTmaWarpSpecializedSm90ELi1EEENSB_IJNSC_ILi256EEENSB_IJNSC_ILi64EEEEEENSB_IJNSC_ILi32EEEEEEEEENS_10bfloat16_tESO_NSA_8TiledMMAINSA_8MMA_AtomIJNSA_4SM904GMMA27MMA_64x64x16_F32BF16BF16_SSILNSS_5MajorE1ELSU_1ELNSS_7ScaleInE1ELSV_1EEEEEENSA_6LayoutINSB_IJSE_SE_SE_EEENSB_IJNSC_ILi0EEES10_S10_EEEEENSB_IJNSA_10UnderscoreES13_S13_EEEEENS7_6detail26Sm90ImplicitGemmTileTraitsINSA_13SM90_TMA_LOADENSA_14ComposedLayoutINSA_7SwizzleILi3ELi4ELi3EEENSA_18smem_ptr_flag_bitsILi16EEENSY_INSB_IJNSB_IJSJ_NSC_ILi4EEEEEENSB_IJNSC_ILi8EEES1E_EEENSB_IJSE_NSC_ILi11EEEEEEEEENSB_IJNSB_IJSE_NSC_ILi2048EEEEEENSB_IJSJ_NSC_ILi512EEEEEENSB_IJS10_NSC_ILi8192EEEEEEEEEEEEEvEENS17_INSA_30SM90_TMA_LOAD_IM2COL_MULTICASTENS19_IS1B_S1D_NSY_INSB_IJNSB_IJSJ_SE_EEES1H_S1J_EEENSB_IJNSB_IJSE_S10_EEES1O_NSB_IJS10_S1L_EEEEEEEEEEvEEEENS_8epilogue10collective6detail29Sm90TmaWarpSpecializedAdapterINS26_15DefaultEpilogueISO_NSB_IJlNSB_IJSE_lllEEES10_EEES2B_NS25_6thread17LinearCombinationISO_Li1EffLNS2C_9ScaleType4KindE0ELNS_15FloatRoundStyleE2ESO_EENS_4gemm15EpilogueDefaultEEEEEvvEEEEvNT_6ParamsE:
        .type           _ZN7cutlass13device_kernelINS_4conv6kernel13ConvUniversalINS1_16ConvProblemShapeILNS1_8OperatorE2ELi3EEENS1_10collective14CollectiveConvINS1_46MainloopSm90TmaGmmaWarpSpecializedImplicitGemmILS5_2ELi11ELi3EN4cute5tupleIJNSA_1CILi2EEENSC_ILi1EEESE_EEENS1_36KernelImplicitTmaWarpSpecializedSm90ELi1EEENSB_IJNSC_ILi256EEENSB_IJNSC_ILi64EEEEEENSB_IJNSC_ILi32EEEEEEEEENS_10bfloat16_tESO_NSA_8TiledMMAINSA_8MMA_AtomIJNSA_4SM904GMMA27MMA_64x64x16_F32BF16BF16_SSILNSS_5MajorE1ELSU_1ELNSS_7ScaleInE1ELSV_1EEEEEENSA_6LayoutINSB_IJSE_SE_SE_EEENSB_IJNSC_ILi0EEES10_S10_EEEEENSB_IJNSA_10UnderscoreES13_S13_EEEEENS7_6detail26Sm90ImplicitGemmTileTraitsINSA_13SM90_TMA_LOADENSA_14ComposedLayoutINSA_7SwizzleILi3ELi4ELi3EEENSA_18smem_ptr_flag_bitsILi16EEENSY_INSB_IJNSB_IJSJ_NSC_ILi4EEEEEENSB_IJNSC_ILi8EEES1E_EEENSB_IJSE_NSC_ILi11EEEEEEEEENSB_IJNSB_IJSE_NSC_ILi2048EEEEEENSB_IJSJ_NSC_ILi512EEEEEENSB_IJS10_NSC_ILi8192EEEEEEEEEEEEEvEENS17_INSA_30SM90_TMA_LOAD_IM2COL_MULTICASTENS19_IS1B_S1D_NSY_INSB_IJNSB_IJSJ_SE_EEES1H_S1J_EEENSB_IJNSB_IJSE_S10_EEES1O_NSB_IJS10_S1L_EEEEEEEEEEvEEEENS_8epilogue10collective6detail29Sm90TmaWarpSpecializedAdapterINS26_15DefaultEpilogueISO_NSB_IJlNSB_IJSE_lllEEES10_EEES2B_NS25_6thread17LinearCombinationISO_Li1EffLNS2C_9ScaleType4KindE0ELNS_15FloatRoundStyleE2ESO_EENS_4gemm15EpilogueDefaultEEEEEvvEEEEvNT_6ParamsE,@function
        .size           _ZN7cutlass13device_kernelINS_4conv6kernel13ConvUniversalINS1_16ConvProblemShapeILNS1_8OperatorE2ELi3EEENS1_10collective14CollectiveConvINS1_46MainloopSm90TmaGmmaWarpSpecializedImplicitGemmILS5_2ELi11ELi3EN4cute5tupleIJNSA_1CILi2EEENSC_ILi1EEESE_EEENS1_36KernelImplicitTmaWarpSpecializedSm90ELi1EEENSB_IJNSC_ILi256EEENSB_IJNSC_ILi64EEEEEENSB_IJNSC_ILi32EEEEEEEEENS_10bfloat16_tESO_NSA_8TiledMMAINSA_8MMA_AtomIJNSA_4SM904GMMA27MMA_64x64x16_F32BF16BF16_SSILNSS_5MajorE1ELSU_1ELNSS_7ScaleInE1ELSV_1EEEEEENSA_6LayoutINSB_IJSE_SE_SE_EEENSB_IJNSC_ILi0EEES10_S10_EEEEENSB_IJNSA_10UnderscoreES13_S13_EEEEENS7_6detail26Sm90ImplicitGemmTileTraitsINSA_13SM90_TMA_LOADENSA_14ComposedLayoutINSA_7SwizzleILi3ELi4ELi3EEENSA_18smem_ptr_flag_bitsILi16EEENSY_INSB_IJNSB_IJSJ_NSC_ILi4EEEEEENSB_IJNSC_ILi8EEES1E_EEENSB_IJSE_NSC_ILi11EEEEEEEEENSB_IJNSB_IJSE_NSC_ILi2048EEEEEENSB_IJSJ_NSC_ILi512EEEEEENSB_IJS10_NSC_ILi8192EEEEEEEEEEEEEvEENS17_INSA_30SM90_TMA_LOAD_IM2COL_MULTICASTENS19_IS1B_S1D_NSY_INSB_IJNSB_IJSJ_SE_EEES1H_S1J_EEENSB_IJNSB_IJSE_S10_EEES1O_NSB_IJS10_S1L_EEEEEEEEEEvEEEENS_8epilogue10collective6detail29Sm90TmaWarpSpecializedAdapterINS26_15DefaultEpilogueISO_NSB_IJlNSB_IJSE_lllEEES10_EEES2B_NS25_6thread17LinearCombinationISO_Li1EffLNS2C_9ScaleType4KindE0ELNS_15FloatRoundStyleE2ESO_EENS_4gemm15EpilogueDefaultEEEEEvvEEEEvNT_6ParamsE,(.L_x_267 - _ZN7cutlass13device_kernelINS_4conv6kernel13ConvUniversalINS1_16ConvProblemShapeILNS1_8OperatorE2ELi3EEENS1_10collective14CollectiveConvINS1_46MainloopSm90TmaGmmaWarpSpecializedImplicitGemmILS5_2ELi11ELi3EN4cute5tupleIJNSA_1CILi2EEENSC_ILi1EEESE_EEENS1_36KernelImplicitTmaWarpSpecializedSm90ELi1EEENSB_IJNSC_ILi256EEENSB_IJNSC_ILi64EEEEEENSB_IJNSC_ILi32EEEEEEEEENS_10bfloat16_tESO_NSA_8TiledMMAINSA_8MMA_AtomIJNSA_4SM904GMMA27MMA_64x64x16_F32BF16BF16_SSILNSS_5MajorE1ELSU_1ELNSS_7ScaleInE1ELSV_1EEEEEENSA_6LayoutINSB_IJSE_SE_SE_EEENSB_IJNSC_ILi0EEES10_S10_EEEEENSB_IJNSA_10UnderscoreES13_S13_EEEEENS7_6detail26Sm90ImplicitGemmTileTraitsINSA_13SM90_TMA_LOADENSA_14ComposedLayoutINSA_7SwizzleILi3ELi4ELi3EEENSA_18smem_ptr_flag_bitsILi16EEENSY_INSB_IJNSB_IJSJ_NSC_ILi4EEEEEENSB_IJNSC_ILi8EEES1E_EEENSB_IJSE_NSC_ILi11EEEEEEEEENSB_IJNSB_IJSE_NSC_ILi2048EEEEEENSB_IJSJ_NSC_ILi512EEEEEENSB_IJS10_NSC_ILi8192EEEEEEEEEEEEEvEENS17_INSA_30SM90_TMA_LOAD_IM2COL_MULTICASTENS19_IS1B_S1D_NSY_INSB_IJNSB_IJSJ_SE_EEES1H_S1J_EEENSB_IJNSB_IJSE_S10_EEES1O_NSB_IJS10_S1L_EEEEEEEEEEvEEEENS_8epilogue10collective6detail29Sm90TmaWarpSpecializedAdapterINS26_15DefaultEpilogueISO_NSB_IJlNSB_IJSE_lllEEES10_EEES2B_NS25_6thread17LinearCombinationISO_Li1EffLNS2C_9ScaleType4KindE0ELNS_15FloatRoundStyleE2ESO_EENS_4gemm15EpilogueDefaultEEEEEvvEEEEvNT_6ParamsE)
        .other          _ZN7cutlass13device_kernelINS_4conv6kernel13ConvUniversalINS1_16ConvProblemShapeILNS1_8OperatorE2ELi3EEENS1_10collective14CollectiveConvINS1_46MainloopSm90TmaGmmaWarpSpecializedImplicitGemmILS5_2ELi11ELi3EN4cute5tupleIJNSA_1CILi2EEENSC_ILi1EEESE_EEENS1_36KernelImplicitTmaWarpSpecializedSm90ELi1EEENSB_IJNSC_ILi256EEENSB_IJNSC_ILi64EEEEEENSB_IJNSC_ILi32EEEEEEEEENS_10bfloat16_tESO_NSA_8TiledMMAINSA_8MMA_AtomIJNSA_4SM904GMMA27MMA_64x64x16_F32BF16BF16_SSILNSS_5MajorE1ELSU_1ELNSS_7ScaleInE1ELSV_1EEEEEENSA_6LayoutINSB_IJSE_SE_SE_EEENSB_IJNSC_ILi0EEES10_S10_EEEEENSB_IJNSA_10UnderscoreES13_S13_EEEEENS7_6detail26Sm90ImplicitGemmTileTraitsINSA_13SM90_TMA_LOADENSA_14ComposedLayoutINSA_7SwizzleILi3ELi4ELi3EEENSA_18smem_ptr_flag_bitsILi16EEENSY_INSB_IJNSB_IJSJ_NSC_ILi4EEEEEENSB_IJNSC_ILi8EEES1E_EEENSB_IJSE_NSC_ILi11EEEEEEEEENSB_IJNSB_IJSE_NSC_ILi2048EEEEEENSB_IJSJ_NSC_ILi512EEEEEENSB_IJS10_NSC_ILi8192EEEEEEEEEEEEEvEENS17_INSA_30SM90_TMA_LOAD_IM2COL_MULTICASTENS19_IS1B_S1D_NSY_INSB_IJNSB_IJSJ_SE_EEES1H_S1J_EEENSB_IJNSB_IJSE_S10_EEES1O_NSB_IJS10_S1L_EEEEEEEEEEvEEEENS_8epilogue10collective6detail29Sm90TmaWarpSpecializedAdapterINS26_15DefaultEpilogueISO_NSB_IJlNSB_IJSE_lllEEES10_EEES2B_NS25_6thread17LinearCombinationISO_Li1EffLNS2C_9ScaleType4KindE0ELNS_15FloatRoundStyleE2ESO_EENS_4gemm15EpilogueDefaultEEEEEvvEEEEvNT_6ParamsE,@"STO_CUDA_ENTRY STV_DEFAULT"
_ZN7cutlass13device_kernelINS_4conv6kernel13ConvUniversalINS1_16ConvProblemShapeILNS1_8OperatorE2ELi3EEENS1_10collective14CollectiveConvINS1_46MainloopSm90TmaGmmaWarpSpecializedImplicitGemmILS5_2ELi11ELi3EN4cute5tupleIJNSA_1CILi2EEENSC_ILi1EEESE_EEENS1_36KernelImplicitTmaWarpSpecializedSm90ELi1EEENSB_IJNSC_ILi256EEENSB_IJNSC_ILi64EEEEEENSB_IJNSC_ILi32EEEEEEEEENS_10bfloat16_tESO_NSA_8TiledMMAINSA_8MMA_AtomIJNSA_4SM904GMMA27MMA_64x64x16_F32BF16BF16_SSILNSS_5MajorE1ELSU_1ELNSS_7ScaleInE1ELSV_1EEEEEENSA_6LayoutINSB_IJSE_SE_SE_EEENSB_IJNSC_ILi0EEES10_S10_EEEEENSB_IJNSA_10UnderscoreES13_S13_EEEEENS7_6detail26Sm90ImplicitGemmTileTraitsINSA_13SM90_TMA_LOADENSA_14ComposedLayoutINSA_7SwizzleILi3ELi4ELi3EEENSA_18smem_ptr_flag_bitsILi16EEENSY_INSB_IJNSB_IJSJ_NSC_ILi4EEEEEENSB_IJNSC_ILi8EEES1E_EEENSB_IJSE_NSC_ILi11EEEEEEEEENSB_IJNSB_IJSE_NSC_ILi2048EEEEEENSB_IJSJ_NSC_ILi512EEEEEENSB_IJS10_NSC_ILi8192EEEEEEEEEEEEEvEENS17_INSA_30SM90_TMA_LOAD_IM2COL_MULTICASTENS19_IS1B_S1D_NSY_INSB_IJNSB_IJSJ_SE_EEES1H_S1J_EEENSB_IJNSB_IJSE_S10_EEES1O_NSB_IJS10_S1L_EEEEEEEEEEvEEEENS_8epilogue10collective6detail29Sm90TmaWarpSpecializedAdapterINS26_15DefaultEpilogueISO_NSB_IJlNSB_IJSE_lllEEES10_EEES2B_NS25_6thread17LinearCombinationISO_Li1EffLNS2C_9ScaleType4KindE0ELNS_15FloatRoundStyleE2ESO_EENS_4gemm15EpilogueDefaultEEEEEvvEEEEvNT_6ParamsE:
[----:B------:R-:W-:Y:S01]  /*0000*/  LDC R1, c[0x0][0x28] ;  /* 0x00000a00ff017b82 */ /* 0x000fe20000000800 */
[----:B------:R-:W0:Y:S01]  /*0010*/  S2R R16, SR_TID.X ;  /* 0x0000000000107919 */ /* 0x000e220000002100 */
[----:B------:R-:W-:Y:S01]  /*0020*/  ELECT P0, URZ, PT ;  /* 0x00000000003f782f */ /* 0x000fe20003800000 */
[----:B------:R-:W-:Y:S01]  /*0030*/  BSSY B0, `(.L_x_0) ;  /* 0x0000010000007945 */ /* 0x000fe20003800000 */
[----:B------:R-:W1:Y:S01]  /*0040*/  S2R R17, SR_CTAID.X ;  /* 0x0000000000117919 */ /* 0x000e620000002500 */
[--C-:B0-----:R-:W-:Y:S02]  /*0050*/  SHF.R.U32.HI R0, RZ, 0x5, R16.reuse ;  /* 0x00000005ff007819 */ /* 0x101fe40000011610 */
[----:B------:R-:W-:-:S03]  /*0060*/  SHF.R.U32.HI R3, RZ, 0x7, R16 ;  /* 0x00000007ff037819 */ /* 0x000fc60000011610 */
[----:B------:R-:W0:Y:S04]  /*0070*/  SHFL.IDX PT, R2, R0, RZ, 0x1f ;  /* 0x00001fff00027589 */ /* 0x000e2800000e0000 */
[----:B------:R2:W3:Y:S01]  /*0080*/  SHFL.IDX PT, R15, R3, RZ, 0x1f ;  /* 0x00001fff030f7589 */ /* 0x0004e200000e0000 */
[----:B0-----:R-:W-:-:S13]  /*0090*/  ISETP.NE.OR P0, PT, R2, RZ, !P0 ;  /* 0x000000ff0200720c */ /* 0x001fda0004705670 */
[----:B-123--:R-:W-:Y:S05]  /*00a0*/  @P0 BRA `(.L_x_1) ;  /* 0x0000000000200947 */ /* 0x00efea0003800000 */
[----:B------:R-:W-:Y:S02]  /*00b0*/  ULDC.64 UR4, c[0x0][0x198] ;  /* 0x0000660000047ab9 */ /* 0x000fe40000000a00 */
[----:B------:R-:W-:Y:S02]  /*00c0*/  UIADD3 UR6, UP0, UR4, 0xf0, URZ ;  /* 0x000000f004067890 */ /* 0x000fe4000ff1e03f */
[----:B------:R-:W-:Y:S02]  /*00d0*/  UIADD3 UR4, UP1, UR4, 0x1f0, URZ ;  /* 0x000001f004047890 */ /* 0x000fe4000ff3e03f */
[----:B------:R-:W-:Y:S02]  /*00e0*/  UIADD3.X UR7, URZ, UR5, URZ, UP0, !UPT ;  /* 0x000000053f077290 */ /* 0x000fe400087fe43f */
[----:B------:R-:W-:-:S07]  /*00f0*/  UIADD3.X UR5, URZ, UR5, URZ, UP1, !UPT ;  /* 0x000000053f057290 */ /* 0x000fce0008ffe43f */
[----:B------:R0:W-:Y:S02]  /*0100*/  UTMACCTL.PF [UR6] ;  /* 0x00000000060079b9 */ /* 0x0001e40008040000 */
[----:B------:R0:W-:Y:S02]  /*0110*/  UTMACCTL.PF [UR4] ;  /* 0x00000000040079b9 */ /* 0x0001e40008040000 */
[----:B0-----:R-:W-:Y:S01]  /*0120*/  NOP ;  /* 0x0000000000007918 */ /* 0x001fe20000000000 */
.L_x_1:
[----:B------:R-:W-:Y:S05]  /*0130*/  BSYNC B0 ;  /* 0x0000000000007941 */ /* 0x000fea0003800000 */
.L_x_0:
[----:B------:R-:W0:Y:S01]  /*0140*/  SHFL.IDX PT, R0, R0, RZ, 0x1f ;  /* 0x00001fff00007589 */ /* 0x000e2200000e0000 */
[----:B------:R-:W-:Y:S02]  /*0150*/  SHF.R.S32.HI R3, RZ, 0x1f, R16 ;  /* 0x0000001fff037819 */ /* 0x000fe40000011410 */
[----:B------:R-:W-:Y:S01]  /*0160*/  I2FP.F32.U32 R8, R17 ;  /* 0x0000001100087245 */ /* 0x000fe20000201000 */
[----:B------:R-:W1:Y:S01]  /*0170*/  S2R R18, SR_CTAID.Y ;  /* 0x0000000000127919 */ /* 0x000e620000002600 */
[----:B------:R-:W-:-:S04]  /*0180*/  LEA.HI R3, R3, R16, RZ, 0x7 ;  /* 0x0000001003037211 */ /* 0x000fc800078f38ff */
[----:B------:R-:W-:-:S05]  /*0190*/  LOP3.LUT R3, R3, 0xffffff80, RZ, 0xc0, !PT ;  /* 0xffffff8003037812 */ /* 0x000fca00078ec0ff */
[----:B------:R-:W-:-:S05]  /*01a0*/  IMAD.IADD R4, R16, 0x1, -R3 ;  /* 0x0000000110047824 */ /* 0x000fca00078e0a03 */
[----:B------:R-:W-:-:S04]  /*01b0*/  SHF.R.S32.HI R7, RZ, 0x1f, R4 ;  /* 0x0000001fff077819 */ /* 0x000fc80000011404 */
[----:B------:R-:W-:Y:S02]  /*01c0*/  LEA.HI R3, R7, R4, RZ, 0x3 ;  /* 0x0000000407037211 */ /* 0x000fe400078f18ff */
[----:B0-----:R-:W-:Y:S02]  /*01d0*/  ISETP.NE.AND P0, PT, R0, RZ, PT ;  /* 0x000000ff0000720c */ /* 0x001fe40003f05270 */
[--C-:B------:R-:W-:Y:S02]  /*01e0*/  SHF.R.S32.HI R5, RZ, 0x3, R3.reuse ;  /* 0x00000003ff057819 */ /* 0x100fe40000011403 */
[----:B------:R-:W-:Y:S02]  /*01f0*/  SHF.R.S32.HI R6, RZ, 0x1f, R3 ;  /* 0x0000001fff067819 */ /* 0x000fe40000011403 */
[----:B------:R-:W-:-:S07]  /*0200*/  SHF.R.S32.HI R3, RZ, 0x1f, R0 ;  /* 0x0000001fff037819 */ /* 0x000fce0000011400 */
[----:B-1----:R-:W-:Y:S05]  /*0210*/  @P0 BRA `(.L_x_2) ;  /* 0x00000000009c0947 */ /* 0x002fea0003800000 */
[----:B------:R-:W-:Y:S01]  /*0220*/  ELECT P0, URZ, PT ;  /* 0x00000000003f782f */ /* 0x000fe20003800000 */
[----:B------:R-:W-:-:S12]  /*0230*/  BSSY B0, `(.L_x_2) ;  /* 0x0000025000007945 */ /* 0x000fd80003800000 */
[----:B------:R-:W-:Y:S05]  /*0240*/  @!P0 BRA `(.L_x_3) ;  /* 0x00000000008c8947 */ /* 0x000fea0003800000 */
[----:B------:R-:W0:Y:S01]  /*0250*/  S2UR UR8, SR_CgaCtaId ;  /* 0x00000000000879c3 */ /* 0x000e220000008800 */
[----:B------:R-:W-:Y:S01]  /*0260*/  UMOV UR4, 0x400 ;  /* 0x0000040000047882 */ /* 0x000fe20000000000 */
[----:B------:R-:W-:Y:S01]  /*0270*/  UMOV UR5, 0x1 ;  /* 0x0000000100057882 */ /* 0x000fe20000000000 */
[----:B------:R-:W-:Y:S02]  /*0280*/  UMOV UR6, 0x2 ;  /* 0x0000000200067882 */ /* 0x000fe40000000000 */
[----:B------:R-:W-:-:S04]  /*0290*/  UIADD3 UR6, -UR6, 0x100000, URZ ;  /* 0x0010000006067890 */ /* 0x000fc8000fffe13f */
[----:B------:R-:W-:Y:S02]  /*02a0*/  USHF.L.U32 UR7, UR6, 0xb, URZ ;  /* 0x0000000b06077899 */ /* 0x000fe4000800063f */
[----:B------:R-:W-:Y:S02]  /*02b0*/  USHF.L.U32 UR6, UR6, 0x1, URZ ;  /* 0x0000000106067899 */ /* 0x000fe4000800063f */
[----:B0-----:R-:W-:Y:S02]  /*02c0*/  ULEA UR8, UR8, UR4, 0x18 ;  /* 0x0000000408087291 */ /* 0x001fe4000f8ec03f */
[----:B------:R-:W-:-:S04]  /*02d0*/  UIADD3 UR4, -UR5, 0x100000, URZ ;  /* 0x0010000005047890 */ /* 0x000fc8000fffe13f */
[----:B------:R-:W-:Y:S02]  /*02e0*/  USHF.L.U32 UR5, UR4, 0xb, URZ ;  /* 0x0000000b04057899 */ /* 0x000fe4000800063f */
[----:B------:R-:W-:Y:S01]  /*02f0*/  USHF.L.U32 UR4, UR4, 0x1, URZ ;  /* 0x0000000104047899 */ /* 0x000fe2000800063f */
[----:B------:R-:W0:Y:S11]  /*0300*/  FENCE.VIEW.ASYNC.S ;  /* 0x00000000000073c6 */ /* 0x000e360000000000 */
[----:B0-----:R0:W1:Y:S01]  /*0310*/  SYNCS.EXCH.64 URZ, [UR8+0x37000], UR4 ;  /* 0x03700004083f75b2 */ /* 0x0010620008000100 */
[----:B------:R0:W2:Y:S01]  /*0320*/  SYNCS.EXCH.64 URZ, [UR8+0x37058], UR6 ;  /* 0x03705806083f75b2 */ /* 0x0000a20008000100 */
[----:B------:R0:W3:Y:S01]  /*0330*/  SYNCS.EXCH.64 URZ, [UR8+0x37008], UR4 ;  /* 0x03700804083f75b2 */ /* 0x0000e20008000100 */
[----:B------:R0:W4:Y:S01]  /*0340*/  SYNCS.EXCH.64 URZ, [UR8+0x37060], UR6 ;  /* 0x03706006083f75b2 */ /* 0x0001220008000100 */
[----:B------:R0:W0:Y:S01]  /*0350*/  SYNCS.EXCH.64 URZ, [UR8+0x37010], UR4 ;  /* 0x03701004083f75b2 */ /* 0x0000220008000100 */
        /* <DEDUP_REMOVED lines=17> */
[----:B------:R-:W-:Y:S01]  /*0470*/  NOP ;  /* 0x0000000000007918 */ /* 0x000fe20000000000 */
.L_x_3:
[----:B0-----:R-:W-:Y:S05]  /*0480*/  BSYNC B0 ;  /* 0x0000000000007941 */ /* 0x001fea0003800000 */
.L_x_2:
[----:B------:R-:W-:Y:S01]  /*0490*/  ULDC UR4, c[0x0][0x150] ;  /* 0x0000540000047ab9 */ /* 0x000fe20000000800 */
[----:B------:R-:W-:Y:S01]  /*04a0*/  LEA.HI R6, R6, R5, RZ, 0x2 ;  /* 0x0000000506067211 */ /* 0x000fe200078f10ff */
[----:B------:R-:W-:Y:S01]  /*04b0*/  FMUL R8, R8, UR4 ;  /* 0x0000000408087c20 */ /* 0x000fe20008400000 */
[----:B------:R-:W-:Y:S01]  /*04c0*/  LEA.HI R3, R3, R0, RZ, 0x2 ;  /* 0x0000000003037211 */ /* 0x000fe200078f10ff */
[----:B------:R-:W-:Y:S01]  /*04d0*/  ULDC UR4, c[0x0][0x154] ;  /* 0x0000550000047ab9 */ /* 0x000fe20000000800 */
[----:B------:R-:W-:Y:S01]  /*04e0*/  LOP3.LUT R6, R6, 0xfffffffc, RZ, 0xc0, !PT ;  /* 0xfffffffc06067812 */ /* 0x000fe200078ec0ff */
[----:B------:R-:W0:Y:S01]  /*04f0*/  LDC R10, c[0x0][0x140] ;  /* 0x00005000ff0a7b82 */ /* 0x000e220000000800 */
[----:B------:R-:W-:Y:S01]  /*0500*/  LOP3.LUT R3, R3, 0x3ffffffc, RZ, 0xc0, !PT ;  /* 0x3ffffffc03037812 */ /* 0x000fe200078ec0ff */
[----:B------:R-:W5:Y:S01]  /*0510*/  F2I.U32.TRUNC.NTZ R8, R8 ;  /* 0x0000000800087305 */ /* 0x000f62000020f000 */
[----:B------:R-:W-:Y:S01]  /*0520*/  LOP3.LUT P0, RZ, R4, 0x7, RZ, 0xc0, !PT ;  /* 0x0000000704ff7812 */ /* 0x000fe2000780c0ff */
[----:B------:R-:W-:Y:S01]  /*0530*/  IMAD.IADD R6, R5, 0x1, -R6 ;  /* 0x0000000105067824 */ /* 0x000fe200078e0a06 */
[----:B------:R-:W-:Y:S01]  /*0540*/  I2FP.F32.U32 R5, R18 ;  /* 0x0000001200057245 */ /* 0x000fe20000201000 */
[----:B------:R-:W-:Y:S01]  /*0550*/  IMAD.IADD R3, R0, 0x1, -R3 ;  /* 0x0000000100037824 */ /* 0x000fe200078e0a03 */
[----:B------:R-:W-:Y:S01]  /*0560*/  ISETP.NE.AND P3, PT, R15, 0x1, PT ;  /* 0x000000010f00780c */ /* 0x000fe20003f65270 */
[----:B------:R-:W-:Y:S01]  /*0570*/  NOP ;  /* 0x0000000000007918 */ /* 0x000fe20000000000 */
[----:B------:R-:W-:Y:S01]  /*0580*/  NOP ;  /* 0x0000000000007918 */ /* 0x000fe20000000000 */
[----:B------:R-:W-:-:S02]  /*0590*/  IMAD R6, R3, 0x4, R6 ;  /* 0x0000000403067824 */ /* 0x000fc400078e0206 */
[----:B------:R-:W-:Y:S01]  /*05a0*/  FMUL R9, R5, UR4 ;  /* 0x0000000405097c20 */ /* 0x000fe20008400000 */
[----:B------:R-:W-:Y:S01]  /*05b0*/  ULDC UR4, c[0x0][0x144] ;  /* 0x0000510000047ab9 */ /* 0x000fe20000000800 */
[C---:B------:R-:W-:Y:S01]  /*05c0*/  IMAD.SHL.U32 R5, R6.reuse, 0x4, RZ ;  /* 0x0000000406057824 */ /* 0x040fe200078e00ff */
[----:B------:R-:W-:Y:S01]  /*05d0*/  LEA.HI R0, R6, R6, RZ, 0x1 ;  /* 0x0000000606007211 */ /* 0x000fe200078f08ff */
[----:B-----5:R-:W-:Y:S02]  /*05e0*/  IMAD.MOV R12, RZ, RZ, -R8 ;  /* 0x000000ffff0c7224 */ /* 0x020fe400078e0a08 */
[----:B------:R-:W5:Y:S01]  /*05f0*/  F2I.U32.TRUNC.NTZ R9, R9 ;  /* 0x0000000900097305 */ /* 0x000f62000020f000 */
[----:B------:R-:W-:Y:S01]  /*0600*/  LOP3.LUT R3, R0, 0xfffffffe, RZ, 0xc0, !PT ;  /* 0xfffffffe00037812 */ /* 0x000fe200078ec0ff */
[----:B------:R-:W-:Y:S01]  /*0610*/  IMAD R0, R12, UR4, R17 ;  /* 0x000000040c007c24 */ /* 0x000fe2000f8e0211 */
[----:B------:R-:W-:-:S03]  /*0620*/  ULDC UR4, c[0x0][0x148] ;  /* 0x0000520000047ab9 */ /* 0x000fc60000000800 */
[C---:B------:R-:W-:Y:S01]  /*0630*/  IMAD.IADD R3, R6.reuse, 0x1, -R3 ;  /* 0x0000000106037824 */ /* 0x040fe200078e0a03 */
[----:B------:R-:W-:Y:S02]  /*0640*/  LOP3.LUT R6, R6, 0xc, R5, 0x78, !PT ;  /* 0x0000000c06067812 */ /* 0x000fe400078e7805 */
[----:B0-----:R-:W-:Y:S02]  /*0650*/  ISETP.EQ.U32.AND P1, PT, R10, 0x1, PT ;  /* 0x000000010a00780c */ /* 0x001fe40003f22070 */
[----:B------:R-:W-:Y:S02]  /*0660*/  ISETP.NE.AND P4, PT, R3, R0, PT ;  /* 0x000000000300720c */ /* 0x000fe40003f85270 */
[----:B------:R-:W-:Y:S01]  /*0670*/  SHF.R.S32.HI R3, RZ, 0x1f, R2 ;  /* 0x0000001fff037819 */ /* 0x000fe20000011402 */
[----:B-----5:R-:W-:Y:S01]  /*0680*/  IMAD.MOV R5, RZ, RZ, -R9 ;  /* 0x000000ffff057224 */ /* 0x020fe200078e0a09 */
[----:B------:R-:W-:Y:S01]  /*0690*/  ISETP.LT.U32.AND P0, PT, R6, 0x2, !P0 ;  /* 0x000000020600780c */ /* 0x000fe20004701070 */
[----:B------:R-:W-:Y:S01]  /*06a0*/  IMAD.MOV.U32 R9, RZ, RZ, 0x1 ;  /* 0x00000001ff097424 */ /* 0x000fe200078e00ff */
[----:B------:R-:W-:Y:S01]  /*06b0*/  LEA.HI R3, R3, R2, RZ, 0x2 ;  /* 0x0000000203037211 */ /* 0x000fe200078f10ff */
[----:B------:R-:W-:-:S03]  /*06c0*/  IMAD R5, R5, UR4, R18 ;  /* 0x0000000405057c24 */ /* 0x000fc6000f8e0212 */
[----:B------:R-:W-:-:S03]  /*06d0*/  LOP3.LUT R3, R3, 0xfffffffc, RZ, 0xc0, !PT ;  /* 0xfffffffc03037812 */ /* 0x000fc600078ec0ff */
[----:B------:R-:W-:Y:S02]  /*06e0*/  @P4 LEA.HI R0, R6, R6, RZ, 0x1 ;  /* 0x0000000606004211 */ /* 0x000fe400078f08ff */
[----:B------:R-:W-:Y:S02]  /*06f0*/  IMAD.IADD R12, R2, 0x1, -R3 ;  /* 0x00000001020c7824 */ /* 0x000fe400078e0a03 */
[----:B------:R-:W-:-:S04]  /*0700*/  @P4 SHF.R.S32.HI R0, RZ, 0x1, R0 ;  /* 0x00000001ff004819 */ /* 0x000fc80000011400 */
[----:B------:R-:W-:Y:S02]  /*0710*/  @P4 ISETP.NE.AND P5, PT, R0, R5, PT ;  /* 0x000000050000420c */ /* 0x000fe40003fa5270 */
[----:B------:R-:W-:Y:S02]  /*0720*/  LOP3.LUT P2, RZ, R15, R12, RZ, 0xfc, !PT ;  /* 0x0000000c0fff7212 */ /* 0x000fe4000784fcff */
[----:B------:R-:W-:Y:S02]  /*0730*/  SEL R0, RZ, 0x1, !P0 ;  /* 0x00000001ff007807 */ /* 0x000fe40004000000 */
[----:B------:R-:W-:Y:S02]  /*0740*/  SEL R8, RZ, 0x1, P2 ;  /* 0x00000001ff087807 */ /* 0x000fe40001000000 */
[----:B------:R-:W-:Y:S02]  /*0750*/  @P4 SEL R9, RZ, 0x1, P5 ;  /* 0x00000001ff094807 */ /* 0x000fe40002800000 */
[----:B------:R-:W-:-:S02]  /*0760*/  SEL R8, R8, 0x2, P3 ;  /* 0x0000000208087807 */ /* 0x000fc40001800000 */
[----:B------:R-:W-:Y:S01]  /*0770*/  LOP3.LUT R9, R9, R0, RZ, 0xc0, !PT ;  /* 0x0000000009097212 */ /* 0x000fe200078ec0ff */
[----:B------:R-:W-:Y:S06]  /*0780*/  @!P1 BRA `(.L_x_4) ;  /* 0x0000000000089947 */ /* 0x000fec0003800000 */
[----:B-1234-:R-:W-:Y:S01]  /*0790*/  UCGABAR_ARV ;  /* 0x00000000000079c7 */ /* 0x01efe20008000000 */
[----:B------:R-:W-:Y:S05]  /*07a0*/  BRA `(.L_x_5) ;  /* 0x0000000000047947 */ /* 0x000fea0003800000 */
.L_x_4:
[----:B-1234-:R-:W-:Y:S01]  /*07b0*/  NOP ;  /* 0x0000000000007918 */ /* 0x01efe20000000000 */
.L_x_5:
[----:B------:R-:W-:Y:S01]  /*07c0*/  ULDC.64 UR4, c[0x0][0x618] ;  /* 0x0001860000047ab9 */ /* 0x000fe20000000a00 */
[----:B------:R-:W-:Y:S01]  /*07d0*/  ULDC.64 UR12, c[0x0][0x208] ;  /* 0x00008200000c7ab9 */ /* 0x000fe20000000a00 */
[----:B------:R-:W-:-:S04]  /*07e0*/  ISETP.NE.U32.AND P0, PT, RZ, UR4, PT ;  /* 0x00000004ff007c0c */ /* 0x000fc8000bf05070 */
[----:B------:R-:W-:-:S13]  /*07f0*/  ISETP.NE.AND.EX P0, PT, RZ, UR5, PT, P0 ;  /* 0x00000005ff007c0c */ /* 0x000fda000bf05300 */
[----:B------:R-:W-:Y:S05]  /*0800*/  @!P0 BRA `(.L_x_6) ;  /* 0x00000000001c8947 */ /* 0x000fea0003800000 */
[----:B------:R-:W0:Y:S02]  /*0810*/  LDC.64 R2, c[0x0][0x618] ;  /* 0x00018600ff027b82 */ /* 0x000e240000000a00 */
[----:B0-----:R-:W2:Y:S02]  /*0820*/  LDG.E.64 R2, desc[UR12][R2.64] ;  /* 0x0000000c02027981 */ /* 0x001ea4000c1e1b00 */
[----:B--2---:R-:W-:-:S04]  /*0830*/  ISETP.NE.U32.AND P0, PT, R2, RZ, PT ;  /* 0x000000ff0200720c */ /* 0x004fc80003f05070 */
[----:B------:R-:W-:-:S13]  /*0840*/  ISETP.NE.AND.EX P0, PT, R3, RZ, PT, P0 ;  /* 0x000000ff0300720c */ /* 0x000fda0003f05300 */
[----:B------:R-:W-:Y:S05]  /*0850*/  @!P0 BRA `(.L_x_6) ;  /* 0x0000000000088947 */ /* 0x000fea0003800000 */
[----:B------:R0:W5:Y:S01]  /*0860*/  LD.E R0, desc[UR12][R2.64] ;  /* 0x0000000c02007980 */ /* 0x000162000c101900 */
[----:B------:R-:W-:Y:S05]  /*0870*/  BRA `(.L_x_7) ;  /* 0x0000000000207947 */ /* 0x000fea0003800000 */
.L_x_6:
[----:B------:R-:W-:Y:S02]  /*0880*/  ULDC.64 UR4, c[0x0][0x608] ;  /* 0x0001820000047ab9 */ /* 0x000fe40000000a00 */
[----:B------:R-:W-:-:S04]  /*0890*/  ISETP.NE.U32.AND P0, PT, RZ, UR4, PT ;  /* 0x00000004ff007c0c */ /* 0x000fc8000bf05070 */
[----:B------:R-:W-:-:S13]  /*08a0*/  ISETP.NE.AND.EX P0, PT, RZ, UR5, PT, P0 ;  /* 0x00000005ff007c0c */ /* 0x000fda000bf05300 */
[----:B------:R-:W-:Y:S05]  /*08b0*/  @!P0 BRA `(.L_x_8) ;  /* 0x00000000000c8947 */ /* 0x000fea0003800000 */
[----:B------:R-:W0:Y:S02]  /*08c0*/  LDC.64 R2, c[0x0][0x608] ;  /* 0x00018200ff027b82 */ /* 0x000e240000000a00 */
[----:B0-----:R1:W5:Y:S01]  /*08d0*/  LDG.E R0, desc[UR12][R2.64] ;  /* 0x0000000c02007981 */ /* 0x001362000c1e1900 */
[----:B------:R-:W-:Y:S05]  /*08e0*/  BRA `(.L_x_7) ;  /* 0x0000000000047947 */ /* 0x000fea0003800000 */
.L_x_8:
[----:B------:R-:W2:Y:S02]  /*08f0*/  LDC R0, c[0x0][0x600] ;  /* 0x00018000ff007b82 */ /* 0x000ea40000000800 */
.L_x_7:
[----:B------:R-:W-:Y:S02]  /*0900*/  ULDC.64 UR4, c[0x0][0x620] ;  /* 0x0001880000047ab9 */ /* 0x000fe40000000a00 */
[----:B------:R-:W-:-:S04]  /*0910*/  ISETP.NE.U32.AND P0, PT, RZ, UR4, PT ;  /* 0x00000004ff007c0c */ /* 0x000fc8000bf05070 */
[----:B------:R-:W-:-:S13]  /*0920*/  ISETP.NE.AND.EX P0, PT, RZ, UR5, PT, P0 ;  /* 0x00000005ff007c0c */ /* 0x000fda000bf05300 */
[----:B------:R-:W-:Y:S05]  /*0930*/  @!P0 BRA `(.L_x_9) ;  /* 0x00000000001c8947 */ /* 0x000fea0003800000 */
[----:B01----:R-:W0:Y:S02]  /*0940*/  LDC.64 R2, c[0x0][0x620] ;  /* 0x00018800ff027b82 */ /* 0x003e240000000a00 */
[----:B0-----:R-:W3:Y:S02]  /*0950*/  LDG.E.64 R2, desc[UR12][R2.64] ;  /* 0x0000000c02027981 */ /* 0x001ee4000c1e1b00 */
[----:B---3--:R-:W-:-:S04]  /*0960*/  ISETP.NE.U32.AND P0, PT, R2, RZ, PT ;  /* 0x000000ff0200720c */ /* 0x008fc80003f05070 */
[----:B------:R-:W-:-:S13]  /*0970*/  ISETP.NE.AND.EX P0, PT, R3, RZ, PT, P0 ;  /* 0x000000ff0300720c */ /* 0x000fda0003f05300 */
[----:B------:R-:W-:Y:S05]  /*0980*/  @!P0 BRA `(.L_x_9) ;  /* 0x0000000000088947 */ /* 0x000fea0003800000 */
[----:B------:R0:W5:Y:S01]  /*0990*/  LD.E R2, desc[UR12][R2.64] ;  /* 0x0000000c02027980 */ /* 0x000162000c101900 */
[----:B------:R-:W-:Y:S05]  /*09a0*/  BRA `(.L_x_10) ;  /* 0x0000000000207947 */ /* 0x000fea0003800000 */
.L_x_9:
[----:B------:R-:W-:Y:S02]  /*09b0*/  ULDC.64 UR4, c[0x0][0x610] ;  /* 0x0001840000047ab9 */ /* 0x000fe40000000a00 */
[----:B------:R-:W-:-:S04]  /*09c0*/  ISETP.NE.U32.AND P0, PT, RZ, UR4, PT ;  /* 0x00000004ff007c0c */ /* 0x000fc8000bf05070 */
[----:B------:R-:W-:-:S13]  /*09d0*/  ISETP.NE.AND.EX P0, PT, RZ, UR5, PT, P0 ;  /* 0x00000005ff007c0c */ /* 0x000fda000bf05300 */
[----:B------:R-:W-:Y:S05]  /*09e0*/  @!P0 BRA `(.L_x_11) ;  /* 0x00000000000c8947 */ /* 0x000fea0003800000 */
[----:B01----:R-:W0:Y:S02]  /*09f0*/  LDC.64 R2, c[0x0][0x610] ;  /* 0x00018400ff027b82 */ /* 0x003e240000000a00 */
[----:B0-----:R1:W5:Y:S01]  /*0a00*/  LDG.E R2, desc[UR12][R2.64] ;  /* 0x0000000c02027981 */ /* 0x001362000c1e1900 */
[----:B------:R-:W-:Y:S05]  /*0a10*/  BRA `(.L_x_10) ;  /* 0x0000000000047947 */ /* 0x000fea0003800000 */
.L_x_11:
[----:B01----:R-:W3:Y:S02]  /*0a20*/  LDC R2, c[0x0][0x604] ;  /* 0x00018100ff027b82 */ /* 0x003ee40000000800 */
.L_x_10:
[----:B01----:R-:W0:Y:S01]  /*0a30*/  LDC R3, c[0x0][0x4d8] ;  /* 0x00013600ff037b82 */ /* 0x003e220000000800 */
[----:B------:R-:W-:-:S07]  /*0a40*/  IABS R21, R18 ;  /* 0x0000001200157213 */ /* 0x000fce0000000000 */
[----:B------:R-:W1:Y:S08]  /*0a50*/  LDC R19, c[0x0][0x4dc] ;  /* 0x00013700ff137b82 */ /* 0x000e700000000800 */
[----:B------:R-:W4:Y:S01]  /*0a60*/  LDC R152, c[0x0][0x4e0] ;  /* 0x00013800ff987b82 */ /* 0x000f220000000800 */
[----:B0-----:R-:W-:-:S05]  /*0a70*/  VIADD R3, R3, 0x3f ;  /* 0x0000003f03037836 */ /* 0x001fca0000000000 */
[----:B------:R-:W-:Y:S02]  /*0a80*/  SHF.R.S32.HI R10, RZ, 0x1f, R3 ;  /* 0x0000001fff0a7819 */ /* 0x000fe40000011403 */
[----:B-1----:R-:W-:Y:S02]  /*0a90*/  IABS R22, R19 ;  /* 0x0000001300167213 */ /* 0x002fe40000000000 */
[----:B------:R-:W-:Y:S02]  /*0aa0*/  LEA.HI R10, R10, R3, RZ, 0x6 ;  /* 0x000000030a0a7211 */ /* 0x000fe400078f30ff */
[----:B------:R-:W0:Y:S02]  /*0ab0*/  I2F.RP R14, R22 ;  /* 0x00000016000e7306 */ /* 0x000e240000209400 */
[----:B------:R-:W-:-:S04]  /*0ac0*/  SHF.R.S32.HI R13, RZ, 0x6, R10 ;  /* 0x00000006ff0d7819 */ /* 0x000fc8000001140a */
[-C--:B------:R-:W-:Y:S02]  /*0ad0*/  IABS R20, R13.reuse ;  /* 0x0000000d00147213 */ /* 0x080fe40000000000 */
[----:B------:R-:W-:Y:S02]  /*0ae0*/  IABS R23, R13 ;  /* 0x0000000d00177213 */ /* 0x000fe40000000000 */
[----:B------:R-:W1:Y:S08]  /*0af0*/  I2F.RP R3, R20 ;  /* 0x0000001400037306 */ /* 0x000e700000209400 */
[----:B0-----:R-:W-:Y:S08]  /*0b00*/  MUFU.RCP R14, R14 ;  /* 0x0000000e000e7308 */ /* 0x001ff00000001000 */
[----:B-1----:R-:W0:Y:S02]  /*0b10*/  MUFU.RCP R3, R3 ;  /* 0x0000000300037308 */ /* 0x002e240000001000 */
[----:B0-----:R-:W-:-:S06]  /*0b20*/  VIADD R10, R3, 0xffffffe ;  /* 0x0ffffffe030a7836 */ /* 0x001fcc0000000000 */
[----:B------:R0:W1:Y:S02]  /*0b30*/  F2I.FTZ.U32.TRUNC.NTZ R11, R10 ;  /* 0x0000000a000b7305 */ /* 0x000064000021f000 */
[----:B0-----:R-:W-:Y:S02]  /*0b40*/  IMAD.MOV.U32 R10, RZ, RZ, RZ ;  /* 0x000000ffff0a7224 */ /* 0x001fe400078e00ff */
[----:B-1----:R-:W-:-:S04]  /*0b50*/  IMAD.MOV R5, RZ, RZ, -R11 ;  /* 0x000000ffff057224 */ /* 0x002fc800078e0a0b */
[----:B------:R-:W-:-:S04]  /*0b60*/  IMAD R5, R5, R20, RZ ;  /* 0x0000001405057224 */ /* 0x000fc800078e02ff */
[----:B------:R-:W-:-:S04]  /*0b70*/  IMAD.HI.U32 R11, R11, R5, R10 ;  /* 0x000000050b0b7227 */ /* 0x000fc800078e000a */
[----:B------:R-:W-:Y:S02]  /*0b80*/  IMAD.MOV.U32 R10, RZ, RZ, R21 ;  /* 0x000000ffff0a7224 */ /* 0x000fe400078e0015 */
[----:B------:R-:W-:Y:S02]  /*0b90*/  IMAD.MOV R5, RZ, RZ, -R23 ;  /* 0x000000ffff057224 */ /* 0x000fe400078e0a17 */
[----:B------:R-:W-:-:S04]  /*0ba0*/  IMAD.HI.U32 R3, R11, R10, RZ ;  /* 0x0000000a0b037227 */ /* 0x000fc800078e00ff */
[----:B------:R-:W-:Y:S02]  /*0bb0*/  IMAD R5, R3, R5, R10 ;  /* 0x0000000503057224 */ /* 0x000fe400078e020a */
[----:B------:R-:W-:Y:S01]  /*0bc0*/  VIADD R10, R14, 0xffffffe ;  /* 0x0ffffffe0e0a7836 */ /* 0x000fe20000000000 */
[----:B----4-:R-:W-:Y:S02]  /*0bd0*/  IABS R14, R152 ;  /* 0x00000098000e7213 */ /* 0x010fe40000000000 */
[----:B------:R-:W-:Y:S01]  /*0be0*/  ISETP.GT.U32.AND P2, PT, R20, R5, PT ;  /* 0x000000051400720c */ /* 0x000fe20003f44070 */
[----:B------:R0:W1:Y:S02]  /*0bf0*/  F2I.FTZ.U32.TRUNC.NTZ R11, R10 ;  /* 0x0000000a000b7305 */ /* 0x000064000021f000 */
[----:B0-----:R-:W-:-:S10]  /*0c00*/  IMAD.MOV.U32 R10, RZ, RZ, RZ ;  /* 0x000000ffff0a7224 */ /* 0x001fd400078e00ff */
[----:B------:R-:W-:Y:S02]  /*0c10*/  @!P2 IMAD.IADD R5, R5, 0x1, -R20 ;  /* 0x000000010505a824 */ /* 0x000fe400078e0a14 */
[----:B------:R-:W-:Y:S01]  /*0c20*/  @!P2 VIADD R3, R3, 0x1 ;  /* 0x000000010303a836 */ /* 0x000fe20000000000 */
[----:B------:R-:W-:Y:S02]  /*0c30*/  ISETP.NE.AND P2, PT, R13, RZ, PT ;  /* 0x000000ff0d00720c */ /* 0x000fe40003f45270 */
[----:B------:R-:W-:Y:S02]  /*0c40*/  ISETP.GE.U32.AND P0, PT, R5, R20, PT ;  /* 0x000000140500720c */ /* 0x000fe40003f06070 */
[----:B------:R-:W-:-:S04]  /*0c50*/  LOP3.LUT R5, R18, R13, RZ, 0x3c, !PT ;  /* 0x0000000d12057212 */ /* 0x000fc800078e3cff */
[----:B------:R-:W-:-:S07]  /*0c60*/  ISETP.GE.AND P3, PT, R5, RZ, PT ;  /* 0x000000ff0500720c */ /* 0x000fce0003f66270 */
[----:B------:R-:W-:-:S04]  /*0c70*/  @P0 VIADD R3, R3, 0x1 ;  /* 0x0000000103030836 */ /* 0x000fc80000000000 */
[----:B------:R-:W-:Y:S02]  /*0c80*/  IMAD.MOV.U32 R20, RZ, RZ, R3 ;  /* 0x000000ffff147224 */ /* 0x000fe400078e0003 */
[----:B-1----:R-:W-:Y:S02]  /*0c90*/  IMAD.MOV R3, RZ, RZ, -R11 ;  /* 0x000000ffff037224 */ /* 0x002fe400078e0a0b */
[----:B------:R-:W-:Y:S01]  /*0ca0*/  @!P3 IMAD.MOV R20, RZ, RZ, -R20 ;  /* 0x000000ffff14b224 */ /* 0x000fe200078e0a14 */
[----:B------:R-:W-:Y:S01]  /*0cb0*/  @!P2 LOP3.LUT R20, RZ, R13, RZ, 0x33, !PT ;  /* 0x0000000dff14a212 */ /* 0x000fe200078e33ff */
[----:B------:R-:W-:-:S03]  /*0cc0*/  IMAD R3, R3, R22, RZ ;  /* 0x0000001603037224 */ /* 0x000fc600078e02ff */
[----:B------:R-:W-:Y:S01]  /*0cd0*/  IABS R5, R20 ;  /* 0x0000001400057213 */ /* 0x000fe20000000000 */
[----:B------:R-:W-:-:S04]  /*0ce0*/  IMAD.HI.U32 R10, R11, R3, R10 ;  /* 0x000000030b0a7227 */ /* 0x000fc800078e000a */
[----:B------:R-:W-:Y:S02]  /*0cf0*/  IMAD.MOV.U32 R3, RZ, RZ, R5 ;  /* 0x000000ffff037224 */ /* 0x000fe400078e0005 */
[----:B------:R-:W0:Y:S02]  /*0d00*/  I2F.RP R5, R14 ;  /* 0x0000000e00057306 */ /* 0x000e240000209400 */
[----:B------:R-:W-:-:S04]  /*0d10*/  IMAD.HI.U32 R10, R10, R3, RZ ;  /* 0x000000030a0a7227 */ /* 0x000fc800078e00ff */
[----:B------:R-:W-:-:S04]  /*0d20*/  IMAD.MOV R11, RZ, RZ, -R10 ;  /* 0x000000ffff0b7224 */ /* 0x000fc800078e0a0a */
[C---:B------:R-:W-:Y:S01]  /*0d30*/  IMAD R3, R22.reuse, R11, R3 ;  /* 0x0000000b16037224 */ /* 0x040fe200078e0203 */
[----:B0-----:R-:W0:Y:S04]  /*0d40*/  MUFU.RCP R5, R5 ;  /* 0x0000000500057308 */ /* 0x001e280000001000 */
[----:B------:R-:W-:-:S13]  /*0d50*/  ISETP.GT.U32.AND P2, PT, R22, R3, PT ;  /* 0x000000031600720c */ /* 0x000fda0003f44070 */
[----:B------:R-:W-:Y:S02]  /*0d60*/  @!P2 IMAD.IADD R3, R3, 0x1, -R22 ;  /* 0x000000010303a824 */ /* 0x000fe400078e0a16 */
[----:B------:R-:W-:Y:S01]  /*0d70*/  @!P2 VIADD R10, R10, 0x1 ;  /* 0x000000010a0aa836 */ /* 0x000fe20000000000 */
[----:B------:R-:W-:Y:S01]  /*0d80*/  ISETP.NE.AND P2, PT, R19, RZ, PT ;  /* 0x000000ff1300720c */ /* 0x000fe20003f45270 */
[----:B0-----:R-:W-:Y:S01]  /*0d90*/  VIADD R11, R5, 0xffffffe ;  /* 0x0ffffffe050b7836 */ /* 0x001fe20000000000 */
[----:B------:R-:W-:Y:S02]  /*0da0*/  ISETP.GE.U32.AND P0, PT, R3, R22, PT ;  /* 0x000000160300720c */ /* 0x000fe40003f06070 */
[----:B------:R-:W-:-:S03]  /*0db0*/  LOP3.LUT R3, R20, R19, RZ, 0x3c, !PT ;  /* 0x0000001314037212 */ /* 0x000fc600078e3cff */
[----:B------:R-:W0:Y:S01]  /*0dc0*/  F2I.FTZ.U32.TRUNC.NTZ R11, R11 ;  /* 0x0000000b000b7305 */ /* 0x000e22000021f000 */
[----:B------:R-:W-:-:S07]  /*0dd0*/  ISETP.GE.AND P3, PT, R3, RZ, PT ;  /* 0x000000ff0300720c */ /* 0x000fce0003f66270 */
[----:B------:R-:W-:-:S04]  /*0de0*/  @P0 VIADD R10, R10, 0x1 ;  /* 0x000000010a0a0836 */ /* 0x000fc80000000000 */
[----:B------:R-:W-:Y:S02]  /*0df0*/  IMAD.MOV.U32 R21, RZ, RZ, R10 ;  /* 0x000000ffff157224 */ /* 0x000fe400078e000a */
[----:B------:R-:W-:Y:S02]  /*0e00*/  IMAD.MOV.U32 R10, RZ, RZ, RZ ;  /* 0x000000ffff0a7224 */ /* 0x000fe400078e00ff */
[----:B0-----:R-:W-:Y:S02]  /*0e10*/  IMAD.MOV R3, RZ, RZ, -R11 ;  /* 0x000000ffff037224 */ /* 0x001fe400078e0a0b */
[----:B------:R-:W-:Y:S01]  /*0e20*/  @!P3 IMAD.MOV R21, RZ, RZ, -R21 ;  /* 0x000000ffff15b224 */ /* 0x000fe200078e0a15 */
[----:B------:R-:W-:Y:S01]  /*0e30*/  @!P2 LOP3.LUT R21, RZ, R19, RZ, 0x33, !PT ;  /* 0x00000013ff15a212 */ /* 0x000fe200078e33ff */
[----:B------:R-:W-:-:S03]  /*0e40*/  IMAD R3, R3, R14, RZ ;  /* 0x0000000e03037224 */ /* 0x000fc600078e02ff */
[----:B------:R-:W-:Y:S01]  /*0e50*/  IABS R5, R21 ;  /* 0x0000001500057213 */ /* 0x000fe20000000000 */
[----:B------:R-:W-:-:S06]  /*0e60*/  IMAD.HI.U32 R10, R11, R3, R10 ;  /* 0x000000030b0a7227 */ /* 0x000fcc00078e000a */
[----:B------:R-:W-:-:S04]  /*0e70*/  IMAD.HI.U32 R3, R10, R5, RZ ;  /* 0x000000050a037227 */ /* 0x000fc800078e00ff */
[----:B------:R-:W-:-:S04]  /*0e80*/  IMAD.MOV R10, RZ, RZ, -R3 ;  /* 0x000000ffff0a7224 */ /* 0x000fc800078e0a03 */
[----:B------:R-:W-:Y:S02]  /*0e90*/  IMAD R5, R14, R10, R5 ;  /* 0x0000000a0e057224 */ /* 0x000fe400078e0205 */
[----:B------:R-:W-:-:S03]  /*0ea0*/  IMAD.MOV R10, RZ, RZ, -R21 ;  /* 0x000000ffff0a7224 */ /* 0x000fc600078e0a15 */
[----:B------:R-:W-:-:S13]  /*0eb0*/  ISETP.GT.U32.AND P2, PT, R14, R5, PT ;  /* 0x000000050e00720c */ /* 0x000fda0003f44070 */
[----:B------:R-:W-:Y:S02]  /*0ec0*/  @!P2 IMAD.IADD R5, R5, 0x1, -R14 ;  /* 0x000000010505a824 */ /* 0x000fe400078e0a0e */
[----:B------:R-:W-:Y:S01]  /*0ed0*/  @!P2 VIADD R3, R3, 0x1 ;  /* 0x000000010303a836 */ /* 0x000fe20000000000 */
[----:B------:R-:W-:Y:S02]  /*0ee0*/  ISETP.NE.AND P2, PT, R152, RZ, PT ;  /* 0x000000ff9800720c */ /* 0x000fe40003f45270 */
[----:B------:R-:W-:Y:S02]  /*0ef0*/  ISETP.GE.U32.AND P0, PT, R5, R14, PT ;  /* 0x0000000e0500720c */ /* 0x000fe40003f06070 */
[----:B------:R-:W-:-:S04]  /*0f00*/  LOP3.LUT R5, R21, R152, RZ, 0x3c, !PT ;  /* 0x0000009815057212 */ /* 0x000fc800078e3cff */
[----:B------:R-:W-:Y:S01]  /*0f10*/  ISETP.GE.AND P3, PT, R5, RZ, PT ;  /* 0x000000ff0500720c */ /* 0x000fe20003f66270 */
[----:B------:R-:W-:-:S04]  /*0f20*/  IMAD.MOV R5, RZ, RZ, -R20 ;  /* 0x000000ffff057224 */ /* 0x000fc800078e0a14 */
[----:B------:R-:W-:Y:S02]  /*0f30*/  IMAD R13, R13, R5, R18 ;  /* 0x000000050d0d7224 */ /* 0x000fe400078e0212 */
[----:B------:R-:W-:Y:S02]  /*0f40*/  @P0 VIADD R3, R3, 0x1 ;  /* 0x0000000103030836 */ /* 0x000fe40000000000 */
[----:B------:R-:W-:-:S04]  /*0f50*/  IMAD R5, R19, R10, R20 ;  /* 0x0000000a13057224 */ /* 0x000fc800078e0214 */
[----:B------:R-:W-:Y:S01]  /*0f60*/  @!P3 IMAD.MOV R3, RZ, RZ, -R3 ;  /* 0x000000ffff03b224 */ /* 0x000fe200078e0a03 */
[----:B------:R-:W-:-:S05]  /*0f70*/  @!P2 LOP3.LUT R3, RZ, R152, RZ, 0x33, !PT ;  /* 0x00000098ff03a212 */ /* 0x000fca00078e33ff */
[----:B------:R-:W-:-:S04]  /*0f80*/  IMAD.MOV R11, RZ, RZ, -R3 ;  /* 0x000000ffff0b7224 */ /* 0x000fc800078e0a03 */
[----:B------:R-:W-:Y:S01]  /*0f90*/  IMAD R152, R152, R11, R21 ;  /* 0x0000000b98987224 */ /* 0x000fe200078e0215 */
[----:B------:R-:W-:Y:S06]  /*0fa0*/  @!P1 BRA `(.L_x_12) ;  /* 0x00000000000c9947 */ /* 0x000fec0003800000 */
[----:B------:R-:W-:Y:S01]  /*0fb0*/  UCGABAR_WAIT ;  /* 0x0000000000007dc7 */ /* 0x000fe20008000000 */
[----:B------:R-:W-:Y:S01]  /*0fc0*/  CCTL.IVALL ;  /* 0x00000000ff00798f */ /* 0x000fe20002000000 */
[----:B------:R-:W-:Y:S05]  /*0fd0*/  BRA `(.L_x_13) ;  /* 0x0000000000047947 */ /* 0x000fea0003800000 */
.L_x_12:
[----:B------:R-:W-:Y:S06]  /*0fe0*/  BAR.SYNC.DEFER_BLOCKING 0x0 ;  /* 0x0000000000007b1d */ /* 0x000fec0000010000 */
.L_x_13:
[----:B------:R-:W0:Y:S01]  /*0ff0*/  LDC R14, c[0x0][0x294] ;  /* 0x0000a500ff0e7b82 */ /* 0x000e220000000800 */
[----:B------:R-:W-:Y:S01]  /*1000*/  ISETP.NE.AND P0, PT, R15, RZ, PT ;  /* 0x000000ff0f00720c */ /* 0x000fe20003f05270 */
[----:B0-----:R-:W-:-:S05]  /*1010*/  VIADD R10, R14, 0x1f ;  /* 0x0000001f0e0a7836 */ /* 0x001fca0000000000 */
[----:B------:R-:W-:-:S04]  /*1020*/  SHF.R.S32.HI R11, RZ, 0x1f, R10 ;  /* 0x0000001fff0b7819 */ /* 0x000fc8000001140a */
[----:B------:R-:W-:-:S04]  /*1030*/  LEA.HI R10, R11, R10, RZ, 0x5 ;  /* 0x0000000a0b0a7211 */ /* 0x000fc800078f28ff */
[----:B------:R-:W-:Y:S01]  /*1040*/  SHF.R.S32.HI R10, RZ, 0x5, R10 ;  /* 0x00000005ff0a7819 */ /* 0x000fe2000001140a */
[----:B------:R-:W-:Y:S06]  /*1050*/  @!P0 BRA `(.L_x_14) ;  /* 0x000000bc002c8947 */ /* 0x000fec0003800000 */
[----:B------:R-:W-:-:S13]  /*1060*/  ISETP.NE.AND P0, PT, R15, 0x1, PT ;  /* 0x000000010f00780c */ /* 0x000fda0003f05270 */
[----:B------:R-:W-:Y:S05]  /*1070*/  @P0 EXIT ;  /* 0x000000000000094d */ /* 0x000fea0003800000 */
[----:B------:R-:W-:Y:S01]  /*1080*/  ISETP.GE.AND P0, PT, R14, 0x1, PT ;  /* 0x000000010e00780c */ /* 0x000fe20003f06270 */
[----:B------:R-:W-:Y:S01]  /*1090*/  UMOV UR4, URZ ;  /* 0x0000003f00047c82 */ /* 0x000fe20008000000 */
[----:B------:R-:W-:Y:S02]  /*10a0*/  CS2R R54, SRZ ;  /* 0x0000000000367805 */ /* 0x000fe4000001ff00 */
[----:B------:R-:W-:Y:S02]  /*10b0*/  CS2R R120, SRZ ;  /* 0x0000000000787805 */ /* 0x000fe4000001ff00 */
[----:B------:R-:W-:Y:S02]  /*10c0*/  CS2R R122, SRZ ;  /* 0x00000000007a7805 */ /* 0x000fe4000001ff00 */
[----:B------:R-:W-:Y:S02]  /*10d0*/  CS2R R124, SRZ ;  /* 0x00000000007c7805 */ /* 0x000fe4000001ff00 */
[----:B------:R-:W-:-:S02]  /*10e0*/  CS2R R126, SRZ ;  /* 0x00000000007e7805 */ /* 0x000fc4000001ff00 */
[----:B------:R-:W-:Y:S02]  /*10f0*/  CS2R R128, SRZ ;  /* 0x0000000000807805 */ /* 0x000fe4000001ff00 */
        /* <DEDUP_REMOVED lines=57> */
[----:B------:R-:W-:Y:S01]  /*1490*/  CS2R R52, SRZ ;  /* 0x0000000000347805 */ /* 0x000fe2000001ff00 */
[----:B------:R-:W-:Y:S06]  /*14a0*/  @!P0 BRA `(.L_x_15) ;  /* 0x0000000000d88947 */ /* 0x000fec0003800000 */
[----:B------:R-:W-:-:S04]  /*14b0*/  LOP3.LUT R11, R8, 0x1, RZ, 0xfc, !PT ;  /* 0x00000001080b7812 */ /* 0x000fc800078efcff */
[----:B------:R-:W-:-:S13]  /*14c0*/  ISETP.NE.AND P1, PT, R11, 0x3, PT ;  /* 0x000000030b00780c */ /* 0x000fda0003f25270 */
[----:B------:R-:W-:Y:S05]  /*14d0*/  @!P1 BRA `(.L_x_16) ;  /* 0x0000000000049947 */ /* 0x000fea0003800000 */
[----:B------:R-:W-:Y:S01]  /*14e0*/  BPT.TRAP 0x1 ;  /* 0x000000040000795c */ /* 0x000fe20000300000 */
.L_x_16:
[----:B------:R-:W0:Y:S01]  /*14f0*/  S2UR UR5, SR_CgaCtaId ;  /* 0x00000000000579c3 */ /* 0x000e220000008800 */
[----:B------:R-:W-:Y:S01]  /*1500*/  SHF.L.U32 R11, RZ, 0x1f, RZ ;  /* 0x0000001fff0b7819 */ /* 0x000fe200000006ff */
[----:B------:R-:W-:Y:S02]  /*1510*/  UMOV UR4, 0x400 ;  /* 0x0000040000047882 */ /* 0x000fe40000000000 */
[----:B0-----:R-:W-:-:S12]  /*1520*/  ULEA UR4, UR5, UR4, 0x18 ;  /* 0x0000000405047291 */ /* 0x001fd8000f8ec03f */
.L_x_17:
[----:B0-----:R-:W-:-:S04]  /*1530*/  IMAD.U32 R12, RZ, RZ, UR4 ;  /* 0x00000004ff0c7e24 */ /* 0x001fc8000f8e00ff */
[----:B------:R0:W1:Y:S03]  /*1540*/  SYNCS.PHASECHK.TRANS64.TRYWAIT P1, [R12+URZ+0x37000], R11 ;  /* 0x0370000b0c0075a7 */ /* 0x000066000802017f */
[----:B-1----:R-:W-:Y:S05]  /*1550*/  @!P1 NANOSLEEP.SYNCS 0x989680 ;  /* 0x009896800000995d */ /* 0x002fea0003900000 */
[----:B------:R-:W1:Y:S02]  /*1560*/  @!P1 SYNCS.PHASECHK.TRANS64 P1, [R12+URZ+0x37000], R11 ;  /* 0x0370000b0c0095a7 */ /* 0x000e64000802007f */
[----:B-1----:R-:W-:Y:S05]  /*1570*/  @!P1 BRA `(.L_x_17) ;  /* 0xfffffffc00ec9947 */ /* 0x002fea000383ffff */
[----:B------:R-:W-:Y:S01]  /*1580*/  UIADD3 UR5, UR4, 0x2c000, URZ ;  /* 0x0002c00004057890 */ /* 0x000fe2000fffe03f */
[----:B------:R-:W-:Y:S01]  /*1590*/  WARPGROUP.ARRIVE ;  /* 0x00000000000079c5 */ /* 0x000fe20000000000 */
[----:B------:R-:W-:Y:S02]  /*15a0*/  USHF.R.U32.HI UR4, URZ, 0x4, UR4 ;  /* 0x000000043f047899 */ /* 0x000fe40008011604 */
[----:B------:R-:W-:Y:S02]  /*15b0*/  USHF.R.U32.HI UR5, URZ, 0x4, UR5 ;  /* 0x000000043f057899 */ /* 0x000fe40008011605 */
[----:B------:R-:W-:Y:S02]  /*15c0*/  ULOP3.LUT UR8, UR4, 0x3fff, URZ, 0xc0, !UPT ;  /* 0x00003fff04087892 */ /* 0x000fe4000f8ec03f */
[----:B------:R-:W-:Y:S02]  /*15d0*/  ULOP3.LUT UR9, UR5, 0x3fff, URZ, 0xc0, !UPT ;  /* 0x00003fff05097892 */ /* 0x000fe4000f8ec03f */
[----:B------:R-:W-:-:S02]  /*15e0*/  UIADD3 UR10, UR8, 0x100, URZ ;  /* 0x00000100080a7890 */ /* 0x000fc4000fffe03f */
[----:B------:R-:W-:Y:S02]  /*15f0*/  UIADD3 UR11, UR8, 0x200, URZ ;  /* 0x00000200080b7890 */ /* 0x000fe4000fffe03f */
[----:B------:R-:W-:Y:S01]  /*1600*/  UMOV UR4, UR8 ;  /* 0x0000000800047c82 */ /* 0x000fe20008000000 */
[----:B------:R-:W-:Y:S01]  /*1610*/  UMOV UR5, 0x40000040 ;  /* 0x4000004000057882 */ /* 0x000fe20000000000 */
[----:B------:R-:W-:Y:S01]  /*1620*/  UMOV UR6, UR9 ;  /* 0x0000000900067c82 */ /* 0x000fe20008000000 */
[----:B------:R-:W-:Y:S01]  /*1630*/  UMOV UR7, 0x40000040 ;  /* 0x4000004000077882 */ /* 0x000fe20000000000 */
[----:B------:R-:W-:Y:S01]  /*1640*/  UIADD3 UR14, UR8, 0x300, URZ ;  /* 0x00000300080e7890 */ /* 0x000fe2000fffe03f */
[----:B------:R-:W-:Y:S01]  /*1650*/  HGMMA.64x64x16.F32.BF16 R120, gdesc[UR4].tnspA.tnspB, RZ, !UPT ;  /* 0x60e00000047879f0 */ /* 0x000fe2000c7018ff */
[----:B------:R-:W-:Y:S01]  /*1660*/  UMOV UR4, UR10 ;  /* 0x0000000a00047c82 */ /* 0x000fe20008000000 */
[----:B------:R-:W-:Y:S01]  /*1670*/  UMOV UR5, 0x40000040 ;  /* 0x4000004000057882 */ /* 0x000fe20000000000 */
[----:B------:R-:W-:Y:S01]  /*1680*/  UIADD3 UR10, UR8, 0x280, URZ ;  /* 0x00000280080a7890 */ /* 0x000fe2000fffe03f */
[----:B------:R-:W-:Y:S01]  /*1690*/  HGMMA.64x64x16.F32.BF16 R88, gdesc[UR4].tnspA.tnspB, RZ, !UPT ;  /* 0x60e00000045879f0 */ /* 0x000fe2000c7018ff */
[----:B------:R-:W-:Y:S01]  /*16a0*/  UMOV UR4, UR11 ;  /* 0x0000000b00047c82 */ /* 0x000fe20008000000 */
[----:B------:R-:W-:-:S02]  /*16b0*/  UMOV UR5, 0x40000040 ;  /* 0x4000004000057882 */ /* 0x000fc40000000000 */
[----:B------:R-:W-:Y:S01]  /*16c0*/  HGMMA.64x64x16.F32.BF16 R56, gdesc[UR4].tnspA.tnspB, RZ, !UPT ;  /* 0x60e00000043879f0 */ /* 0x000fe2000c7018ff */
[----:B------:R-:W-:Y:S01]  /*16d0*/  UMOV UR4, UR14 ;  /* 0x0000000e00047c82 */ /* 0x000fe20008000000 */
[----:B------:R-:W-:Y:S02]  /*16e0*/  UMOV UR5, 0x40000040 ;  /* 0x4000004000057882 */ /* 0x000fe40000000000 */
[----:B------:R-:W-:Y:S01]  /*16f0*/  HGMMA.64x64x16.F32.BF16 R24, gdesc[UR4].tnspA.tnspB, RZ, !UPT ;  /* 0x60e00000041879f0 */ /* 0x000fe2000c7018ff */
[----:B------:R-:W-:Y:S02]  /*1700*/  UIADD3 UR4, UR8, 0x80, URZ ;  /* 0x0000008008047890 */ /* 0x000fe4000fffe03f */
[----:B------:R-:W-:Y:S02]  /*1710*/  UIADD3 UR6, UR9, 0x80, URZ ;  /* 0x0000008009067890 */ /* 0x000fe4000fffe03f */
[----:B------:R-:W-:Y:S01]  /*1720*/  UIADD3 UR9, UR8, 0x180, URZ ;  /* 0x0000018008097890 */ /* 0x000fe2000fffe03f */
[----:B------:R-:W-:Y:S01]  /*1730*/  UMOV UR5, 0x40000040 ;  /* 0x4000004000057882 */ /* 0x000fe20000000000 */
[----:B------:R-:W-:Y:S01]  /*1740*/  UMOV UR7, 0x40000040 ;  /* 0x4000004000077882 */ /* 0x000fe20000000000 */
[----:B------:R-:W-:-:S04]  /*1750*/  UIADD3 UR8, UR8, 0x380, URZ ;  /* 0x0000038008087890 */ /* 0x000fc8000fffe03f */
[----:B------:R-:W-:Y:S01]  /*1760*/  HGMMA.64x64x16.F32.BF16 R120, gdesc[UR4].tnspA.tnspB, R120 ;  /* 0x60e00000047879f0 */ /* 0x000fe20008701878 */
[----:B------:R-:W-:Y:S01]  /*1770*/  UMOV UR4, UR9 ;  /* 0x0000000900047c82 */ /* 0x000fe20008000000 */
[----:B------:R-:W-:Y:S02]  /*1780*/  UMOV UR5, 0x40000040 ;  /* 0x4000004000057882 */ /* 0x000fe40000000000 */
[----:B------:R-:W-:Y:S01]  /*1790*/  HGMMA.64x64x16.F32.BF16 R88, gdesc[UR4].tnspA.tnspB, R88 ;  /* 0x60e00000045879f0 */ /* 0x000fe20008701858 */
[----:B------:R-:W-:Y:S01]  /*17a0*/  UMOV UR4, UR10 ;  /* 0x0000000a00047c82 */ /* 0x000fe20008000000 */
[----:B------:R-:W-:Y:S02]  /*17b0*/  UMOV UR5, 0x40000040 ;  /* 0x4000004000057882 */ /* 0x000fe40000000000 */
[----:B------:R-:W-:Y:S01]  /*17c0*/  HGMMA.64x64x16.F32.BF16 R56, gdesc[UR4].tnspA.tnspB, R56 ;  /* 0x60e00000043879f0 */ /* 0x000fe20008701838 */
[----:B------:R-:W-:Y:S01]  /*17d0*/  UMOV UR4, UR8 ;  /* 0x0000000800047c82 */ /* 0x000fe20008000000 */
[----:B------:R-:W-:-:S02]  /*17e0*/  UMOV UR5, 0x40000040 ;  /* 0x4000004000057882 */ /* 0x000fc40000000000 */
[----:B------:R-:W-:Y:S01]  /*17f0*/  HGMMA.64x64x16.F32.BF16 R24, gdesc[UR4].tnspA.tnspB, R24, gsb0 ;  /* 0x60e00000041879f0 */ /* 0x000fe20008001818 */
[----:B------:R-:W-:-:S05]  /*1800*/  UMOV UR4, 0x1 ;  /* 0x0000000100047882 */ /* 0x000fca0000000000 */
.L_x_15:
[----:B0-----:R-:W-:-:S05]  /*1810*/  VIMNMX R11, R10, 0x1, PT ;  /* 0x000000010a0b7848 */ /* 0x001fca0003fe0100 */
[----:B------:R-:W-:-:S05]  /*1820*/  IMAD.IADD R11, R10, 0x1, -R11 ;  /* 0x000000010a0b7824 */ /* 0x000fca00078e0a0b */
[----:B------:R-:W-:-:S13]  /*1830*/  ISETP.GE.AND P1, PT, R11, 0x1, PT ;  /* 0x000000010b00780c */ /* 0x000fda0003f26270 */
[----:B------:R-:W-:Y:S05]  /*1840*/  @!P1 BRA `(.L_x_18) ;  /* 0x00000004004c9947 */ /* 0x000fea0003800000 */
[----:B------:R-:W0:Y:S01]  /*1850*/  S2UR UR6, SR_CgaCtaId ;  /* 0x00000000000679c3 */ /* 0x000e220000008800 */
[----:B------:R-:W-:Y:S01]  /*1860*/  UMOV UR5, 0x400 ;  /* 0x0000040000057882 */ /* 0x000fe20000000000 */
[----:B------:R-:W-:Y:S01]  /*1870*/  LOP3.LUT R17, R8, 0x1, RZ, 0xfc, !PT ;  /* 0x0000000108117812 */ /* 0x000fe200078efcff */
[----:B------:R-:W-:Y:S01]  /*1880*/  IMAD.MOV.U32 R16, RZ, RZ, RZ ;  /* 0x000000ffff107224 */ /* 0x000fe200078e00ff */
[----:B------:R-:W-:Y:S01]  /*1890*/  UISETP.NE.U32.AND UP0, UPT, UR4, URZ, UPT ;  /* 0x0000003f0400728c */ /* 0x000fe2000bf05070 */
[----:B------:R-:W-:Y:S02]  /*18a0*/  IMAD.MOV.U32 R10, RZ, RZ, R11 ;  /* 0x000000ffff0a7224 */ /* 0x000fe400078e000b */
[----:B------:R-:W-:Y:S01]  /*18b0*/  IMAD.MOV.U32 R12, RZ, RZ, RZ ;  /* 0x000000ffff0c7224 */ /* 0x000fe200078e00ff */
[----:B0-----:R-:W-:-:S04]  /*18c0*/  ULEA UR16, UR6, UR5, 0x18 ;  /* 0x0000000506107291 */ /* 0x001fc8000f8ec03f */
[----:B------:R-:W-:Y:S02]  /*18d0*/  UIADD3 UR5, UR16, 0x2c000, URZ ;  /* 0x0002c00010057890 */ /* 0x000fe4000fffe03f */
[----:B------:R-:W-:Y:S02]  /*18e0*/  USHF.R.U32.HI UR6, URZ, 0x4, UR16 ;  /* 0x000000043f067899 */ /* 0x000fe40008011610 */
[----:B------:R-:W-:Y:S02]  /*18f0*/  USHF.R.U32.HI UR5, URZ, 0x4, UR5 ;  /* 0x000000043f057899 */ /* 0x000fe40008011605 */
[----:B------:R-:W-:Y:S02]  /*1900*/  ULOP3.LUT UR18, UR6, 0x3fff, URZ, 0xc0, !UPT ;  /* 0x00003fff06127892 */ /* 0x000fe4000f8ec03f */
[----:B------:R-:W-:-:S12]  /*1910*/  ULOP3.LUT UR17, UR5, 0x3fff, URZ, 0xc0, !UPT ;  /* 0x00003fff05117892 */ /* 0x000fd8000f8ec03f */
.L_x_23:
[----:B------:R-:W-:-:S13]  /*1920*/  ISETP.NE.AND P2, PT, R17, 0x3, PT ;  /* 0x000000031100780c */ /* 0x000fda0003f45270 */
[----:B------:R-:W-:Y:S05]  /*1930*/  @!P2 BRA `(.L_x_19) ;  /* 0x000000000004a947 */ /* 0x000fea0003800000 */
[----:B------:R-:W-:Y:S01]  /*1940*/  BPT.TRAP 0x1 ;  /* 0x000000040000795c */ /* 0x000fe20000300000 */
.L_x_19:
[----:B------:R-:W-:Y:S01]  /*1950*/  SHF.L.U32 R14, R16, 0x1f, RZ ;  /* 0x0000001f100e7819 */ /* 0x000fe200000006ff */
[----:B------:R-:W-:-:S12]  /*1960*/  ULEA UR5, UR4, UR16, 0x3 ;  /* 0x0000001004057291 */ /* 0x000fd8000f8e183f */
.L_x_20:
[----:B0-----:R-:W-:-:S04]  /*1970*/  IMAD.U32 R15, RZ, RZ, UR5 ;  /* 0x00000005ff0f7e24 */ /* 0x001fc8000f8e00ff */
[----:B------:R0:W1:Y:S03]  /*1980*/  SYNCS.PHASECHK.TRANS64.TRYWAIT P1, [R15+URZ+0x37000], R14 ;  /* 0x0370000e0f0075a7 */ /* 0x000066000802017f */
[----:B-1----:R-:W-:Y:S05]  /*1990*/  @!P1 NANOSLEEP.SYNCS 0x989680 ;  /* 0x009896800000995d */ /* 0x002fea0003900000 */
[----:B------:R-:W1:Y:S02]  /*19a0*/  @!P1 SYNCS.PHASECHK.TRANS64 P1, [R15+URZ+0x37000], R14 ;  /* 0x0370000e0f0095a7 */ /* 0x000e64000802007f */
[----:B-1----:R-:W-:Y:S05]  /*19b0*/  @!P1 BRA `(.L_x_20) ;  /* 0xfffffffc00ec9947 */ /* 0x002fea000383ffff */
[----:B------:R-:W-:Y:S01]  /*19c0*/  ULEA UR5, UR4, UR18, 0xa ;  /* 0x0000001204057291 */ /* 0x000fe2000f8e503f */
[----:B------:R-:W-:Y:S01]  /*19d0*/  WARPGROUP.ARRIVE ;  /* 0x00000000000079c5 */ /* 0x000fe20000000000 */
[----:B------:R-:W-:Y:S02]  /*19e0*/  ULEA UR6, UR4, UR17, 0x8 ;  /* 0x0000001104067291 */ /* 0x000fe4000f8e403f */
[----:B------:R-:W-:Y:S02]  /*19f0*/  UIADD3 UR7, UR5, 0x100, URZ ;  /* 0x0000010005077890 */ /* 0x000fe4000fffe03f */
[----:B------:R-:W-:Y:S02]  /*1a00*/  UIADD3 UR14, UR5, 0x200, URZ ;  /* 0x00000200050e7890 */ /* 0x000fe4000fffe03f */
[----:B------:R-:W-:Y:S01]  /*1a10*/  UMOV UR8, UR5 ;  /* 0x0000000500087c82 */ /* 0x000fe20008000000 */
[----:B------:R-:W-:Y:S01]  /*1a20*/  UMOV UR9, 0x40000040 ;  /* 0x4000004000097882 */ /* 0x000fe20000000000 */
[----:B------:R-:W-:Y:S01]  /*1a30*/  UMOV UR10, UR6 ;  /* 0x00000006000a7c82 */ /* 0x000fe20008000000 */
[----:B------:R-:W-:Y:S01]  /*1a40*/  UMOV UR11, 0x40000040 ;  /* 0x40000040000b7882 */ /* 0x000fe20000000000 */
[----:B------:R-:W-:Y:S01]  /*1a50*/  UIADD3 UR15, UR5, 0x300, URZ ;  /* 0x00000300050f7890 */ /* 0x000fe2000fffe03f */
[----:B------:R-:W-:Y:S01]  /*1a60*/  HGMMA.64x64x16.F32.BF16 R120, gdesc[UR8].tnspA.tnspB, R120, UP0 ;  /* 0x60e00000087879f0 */ /* 0x000fe2000bf01878 */
[----:B------:R-:W-:Y:S01]  /*1a70*/  UMOV UR8, UR7 ;  /* 0x0000000700087c82 */ /* 0x000fe20008000000 */
[----:B------:R-:W-:Y:S01]  /*1a80*/  UMOV UR9, 0x40000040 ;  /* 0x4000004000097882 */ /* 0x000fe20000000000 */
[----:B------:R-:W-:Y:S01]  /*1a90*/  UIADD3 UR7, UR5, 0x280, URZ ;  /* 0x0000028005077890 */ /* 0x000fe2000fffe03f */
[----:B------:R-:W-:Y:S01]  /*1aa0*/  HGMMA.64x64x16.F32.BF16 R88, gdesc[UR8].tnspA.tnspB, R88, UP0 ;  /* 0x60e00000085879f0 */ /* 0x000fe2000bf01858 */
[----:B------:R-:W-:Y:S01]  /*1ab0*/  UMOV UR8, UR14 ;  /* 0x0000000e00087c82 */ /* 0x000fe20008000000 */
[----:B------:R-:W-:-:S02]  /*1ac0*/  UMOV UR9, 0x40000040 ;  /* 0x4000004000097882 */ /* 0x000fc40000000000 */
[----:B------:R-:W-:Y:S01]  /*1ad0*/  HGMMA.64x64x16.F32.BF16 R56, gdesc[UR8].tnspA.tnspB, R56, UP0 ;  /* 0x60e00000083879f0 */ /* 0x000fe2000bf01838 */
[----:B------:R-:W-:Y:S01]  /*1ae0*/  UMOV UR8, UR15 ;  /* 0x0000000f00087c82 */ /* 0x000fe20008000000 */
[----:B------:R-:W-:Y:S02]  /*1af0*/  UMOV UR9, 0x40000040 ;  /* 0x4000004000097882 */ /* 0x000fe40000000000 */
[----:B------:R-:W-:Y:S01]  /*1b00*/  HGMMA.64x64x16.F32.BF16 R24, gdesc[UR8].tnspA.tnspB, R24, UP0 ;  /* 0x60e00000081879f0 */ /* 0x000fe2000bf01818 */
        /* <DEDUP_REMOVED lines=15> */
[----:B------:R-:W-:Y:S03]  /*1c00*/  HGMMA.64x64x16.F32.BF16 R24, gdesc[UR8].tnspA.tnspB, R24, gsb0 ;  /* 0x60e00000081879f0 */ /* 0x000fe60008001818 */
[----:B------:R-:W-:Y:S02]  /*1c10*/  WARPGROUP.DEPBAR.LE gsb0, 0x1 ;  /* 0x00008000000079c5 */ /* 0x000fe40000010100 */
[----:B------:R-:W-:Y:S05]  /*1c20*/  @!P2 BRA `(.L_x_21) ;  /* 0x000000000004a947 */ /* 0x000fea0003800000 */
[----:B------:R-:W-:Y:S01]  /*1c30*/  BPT.TRAP 0x1 ;  /* 0x000000040000795c */ /* 0x000fe20000300000 */
.L_x_21:
[----:B------:R-:W-:-:S13]  /*1c40*/  ISETP.NE.AND P1, PT, R9, RZ, PT ;  /* 0x000000ff0900720c */ /* 0x000fda0003f25270 */
[----:B0-----:R-:W-:-:S05]  /*1c50*/  @P1 LEA R14, R12, UR16, 0x3 ;  /* 0x000000100c0e1c11 */ /* 0x001fca000f8e18ff */
[----:B------:R-:W-:-:S05]  /*1c60*/  @P1 VIADD R15, R14, 0x37058 ;  /* 0x000370580e0f1836 */ /* 0x000fca0000000000 */
[----:B------:R-:W-:-:S04]  /*1c70*/  @P1 PRMT R15, R6, 0x654, R15 ;  /* 0x00000654060f1816 */ /* 0x000fc8000000000f */
[----:B------:R0:W-:Y:S01]  /*1c80*/  @P1 SYNCS.ARRIVE.TRANS64.RED.A1T0 RZ, [R15+URZ], RZ ;  /* 0x000000ff0fff19a7 */ /* 0x0001e2000810043f */
[----:B------:R-:W-:-:S13]  /*1c90*/  ISETP.GT.U32.AND P1, PT, R8, 0x1, PT ;  /* 0x000000010800780c */ /* 0x000fda0003f24070 */
[----:B0-----:R-:W-:Y:S05]  /*1ca0*/  @P1 BRA `(.L_x_22) ;  /* 0x0000000000041947 */ /* 0x001fea0003800000 */
[----:B------:R-:W-:Y:S01]  /*1cb0*/  BPT.TRAP 0x1 ;  /* 0x000000040000795c */ /* 0x000fe20000300000 */
.L_x_22:
[----:B------:R-:W-:Y:S01]  /*1cc0*/  UIADD3 UR4, UR4, 0x1, URZ ;  /* 0x0000000104047890 */ /* 0x000fe2000fffe03f */
[----:B------:R-:W-:Y:S01]  /*1cd0*/  ISETP.GT.AND P2, PT, R10, 0x1, PT ;  /* 0x000000010a00780c */ /* 0x000fe20003f44270 */
[----:B------:R-:W-:Y:S02]  /*1ce0*/  VIADD R12, R12, 0x1 ;  /* 0x000000010c0c7836 */ /* 0x000fe40000000000 */
[----:B------:R-:W-:Y:S01]  /*1cf0*/  UISETP.NE.AND UP0, UPT, UR4, 0xb, UPT ;  /* 0x0000000b0400788c */ /* 0x000fe2000bf05270 */
[----:B------:R-:W-:Y:S02]  /*1d00*/  VIADD R10, R10, 0xffffffff ;  /* 0xffffffff0a0a7836 */ /* 0x000fe40000000000 */
[C---:B------:R-:W-:Y:S01]  /*1d10*/  ISETP.NE.AND P1, PT, R12.reuse, 0xb, PT ;  /* 0x0000000b0c00780c */ /* 0x040fe20003f25270 */
[----:B------:R-:W-:Y:S02]  /*1d20*/  USEL UR5, URZ, 0x1, UP0 ;  /* 0x000000013f057887 */ /* 0x000fe40008000000 */
[----:B------:R-:W-:Y:S01]  /*1d30*/  USEL UR4, UR4, URZ, UP0 ;  /* 0x0000003f04047287 */ /* 0x000fe20008000000 */
[----:B------:R-:W-:Y:S01]  /*1d40*/  SEL R12, R12, RZ, P1 ;  /* 0x000000ff0c0c7207 */ /* 0x000fe20000800000 */
[----:B------:R-:W-:-:S02]  /*1d50*/  UPLOP3.LUT UP0, UPT, UPT, UPT, UPT, 0x80, 0x0 ;  /* 0x000000000000789c */ /* 0x000fc40003f0f070 */
[----:B------:R-:W-:Y:S01]  /*1d60*/  LOP3.LUT R16, R16, UR5, RZ, 0x3c, !PT ;  /* 0x0000000510107c12 */ /* 0x000fe2000f8e3cff */
[----:B------:R-:W-:Y:S08]  /*1d70*/  @P2 BRA `(.L_x_23) ;  /* 0xfffffff800e82947 */ /* 0x000ff0000383ffff */
.L_x_18:
[----:B------:R-:W-:Y:S02]  /*1d80*/  WARPGROUP.DEPBAR.LE gsb0, 0x0 ;  /* 0x00008000000079c5 */ /* 0x000fe40000010000 */
[----:B------:R-:W-:Y:S05]  /*1d90*/  @!P0 BRA `(.L_x_24) ;  /* 0x0000000000548947 */ /* 0x000fea0003800000 */
[----:B------:R-:W-:-:S04]  /*1da0*/  LOP3.LUT R10, R8, 0x1, RZ, 0xfc, !PT ;  /* 0x00000001080a7812 */ /* 0x000fc800078efcff */
[----:B------:R-:W-:-:S13]  /*1db0*/  ISETP.NE.AND P0, PT, R10, 0x3, PT ;  /* 0x000000030a00780c */ /* 0x000fda0003f05270 */
[----:B------:R-:W-:Y:S05]  /*1dc0*/  @!P0 BRA `(.L_x_25) ;  /* 0x0000000000048947 */ /* 0x000fea0003800000 */
[----:B------:R-:W-:Y:S01]  /*1dd0*/  BPT.TRAP 0x1 ;  /* 0x000000040000795c */ /* 0x000fe20000300000 */
.L_x_25:
[----:B------:R-:W-:Y:S01]  /*1de0*/  ISETP.NE.AND P0, PT, R9, RZ, PT ;  /* 0x000000ff0900720c */ /* 0x000fe20003f05270 */
[----:B------:R-:W-:Y:S01]  /*1df0*/  BSSY B0, `(.L_x_26) ;  /* 0x000000d000007945 */ /* 0x000fe20003800000 */
[----:B------:R-:W-:-:S11]  /*1e00*/  ISETP.GT.U32.AND P1, PT, R8, 0x1, PT ;  /* 0x000000010800780c */ /* 0x000fd60003f24070 */
[----:B------:R-:W-:Y:S05]  /*1e10*/  @!P0 BRA `(.L_x_27) ;  /* 0x0000000000288947 */ /* 0x000fea0003800000 */
[----:B------:R-:W0:Y:S01]  /*1e20*/  S2R R10, SR_CgaCtaId ;  /* 0x00000000000a7919 */ /* 0x000e220000008800 */
[----:B------:R-:W-:-:S05]  /*1e30*/  IMAD.WIDE.U32 R8, R11, -0x45d1745d, RZ ;  /* 0xba2e8ba30b087825 */ /* 0x000fca00078e00ff */
[----:B------:R-:W-:Y:S02]  /*1e40*/  SHF.R.U32.HI R8, RZ, 0x3, R9 ;  /* 0x00000003ff087819 */ /* 0x000fe40000011609 */
[----:B------:R-:W-:-:S03]  /*1e50*/  MOV R9, 0x400 ;  /* 0x0000040000097802 */ /* 0x000fc60000000f00 */
[----:B------:R-:W-:Y:S01]  /*1e60*/  IMAD R11, R8, -0xb, R11 ;  /* 0xfffffff5080b7824 */ /* 0x000fe200078e020b */
[----:B0-----:R-:W-:-:S05]  /*1e70*/  LEA R10, R10, R9, 0x18 ;  /* 0x000000090a0a7211 */ /* 0x001fca00078ec0ff */
[----:B------:R-:W-:-:S04]  /*1e80*/  IMAD R11, R11, 0x8, R10 ;  /* 0x000000080b0b7824 */ /* 0x000fc800078e020a */
[----:B------:R-:W-:-:S05]  /*1e90*/  VIADD R11, R11, 0x37058 ;  /* 0x000370580b0b7836 */ /* 0x000fca0000000000 */
[----:B------:R-:W-:-:S04]  /*1ea0*/  PRMT R11, R6, 0x654, R11 ;  /* 0x00000654060b7816 */ /* 0x000fc8000000000b */
[----:B------:R0:W-:Y:S03]  /*1eb0*/  SYNCS.ARRIVE.TRANS64.RED.A1T0 RZ, [R11+URZ], RZ ;  /* 0x000000ff0bff79a7 */ /* 0x0001e6000810043f */
.L_x_27:
[----:B------:R-:W-:Y:S05]  /*1ec0*/  BSYNC B0 ;  /* 0x0000000000007941 */ /* 0x000fea0003800000 */
.L_x_26:
[----:B------:R-:W-:Y:S05]  /*1ed0*/  @P1 BRA `(.L_x_24) ;  /* 0x0000000000041947 */ /* 0x000fea0003800000 */
[----:B------:R-:W-:Y:S01]  /*1ee0*/  BPT.TRAP 0x1 ;  /* 0x000000040000795c */ /* 0x000fe20000300000 */
.L_x_24:
[----:B------:R-:W1:Y:S01]  /*1ef0*/  S2R R19, SR_CTAID.X ;  /* 0x0000000000137919 */ /* 0x000e620000002500 */
[----:B------:R-:W4:Y:S01]  /*1f00*/  LDC.64 R8, c[0x0][0x280] ;  /* 0x0000a000ff087b82 */ /* 0x000f220000000a00 */
[CC--:B------:R-:W-:Y:S02]  /*1f10*/  LEA.HI R6, R7.reuse, R4.reuse, RZ, 0x2 ;  /* 0x0000000407067211 */ /* 0x0c0fe400078f10ff */
[----:B------:R-:W-:Y:S02]  /*1f20*/  LEA.HI R7, R7, R4, RZ, 0x5 ;  /* 0x0000000407077211 */ /* 0x000fe400078f28ff */
[--C-:B------:R-:W-:Y:S02]  /*1f30*/  SHF.R.S32.HI R10, RZ, 0x2, R6.reuse ;  /* 0x00000002ff0a7819 */ /* 0x100fe40000011406 */
[----:B0-----:R-:W-:Y:S01]  /*1f40*/  SHF.R.S32.HI R11, RZ, 0x1f, R6 ;  /* 0x0000001fff0b7819 */ /* 0x001fe20000011406 */
[----:B------:R-:W0:Y:S01]  /*1f50*/  LDC.64 R14, c[0x0][0x658] ;  /* 0x00019600ff0e7b82 */ /* 0x000e220000000a00 */
[----:B------:R-:W-:-:S02]  /*1f60*/  LOP3.LUT R17, R6, 0xfffffffc, RZ, 0xc0, !PT ;  /* 0xfffffffc06117812 */ /* 0x000fc400078ec0ff */
[----:B------:R-:W-:Y:S02]  /*1f70*/  LEA.HI R11, R11, R10, RZ, 0x3 ;  /* 0x0000000a0b0b7211 */ /* 0x000fe400078f18ff */
[----:B------:R-:W-:Y:S01]  /*1f80*/  SHF.R.S32.HI R7, RZ, 0x5, R7 ;  /* 0x00000005ff077819 */ /* 0x000fe20000011407 */
[----:B------:R-:W-:Y:S01]  /*1f90*/  IMAD.IADD R16, R4, 0x1, -R17 ;  /* 0x0000000104107824 */ /* 0x000fe200078e0a11 */
[----:B------:R-:W-:Y:S01]  /*1fa0*/  LOP3.LUT R11, R11, 0xfffffff8, RZ, 0xc0, !PT ;  /* 0xfffffff80b0b7812 */ /* 0x000fe200078ec0ff */
[----:B------:R-:W-:Y:S01]  /*1fb0*/  IMAD.SHL.U32 R4, R13, 0x40, RZ ;  /* 0x000000400d047824 */ /* 0x000fe200078e00ff */
[----:B------:R-:W-:Y:S01]  /*1fc0*/  SHF.R.S32.HI R17, RZ, 0x1f, R5 ;  /* 0x0000001fff117819 */ /* 0x000fe20000011405 */
[----:B------:R-:W-:Y:S02]  /*1fd0*/  IMAD.SHL.U32 R12, R16, 0x2, RZ ;  /* 0x00000002100c7824 */ /* 0x000fe400078e00ff */
[----:B------:R-:W-:-:S03]  /*1fe0*/  IMAD.IADD R10, R10, 0x1, -R11 ;  /* 0x000000010a0a7824 */ /* 0x000fc600078e0a0b */
[----:B------:R-:W-:Y:S02]  /*1ff0*/  SHF.R.S32.HI R13, RZ, 0x1f, R12 ;  /* 0x0000001fff0d7819 */ /* 0x000fe4000001140c */
[----:B------:R-:W-:-:S03]  /*2000*/  SHF.R.S32.HI R11, RZ, 0x1f, R10 ;  /* 0x0000001fff0b7819 */ /* 0x000fc6000001140a */
[----:B------:R-:W-:-:S04]  /*2010*/  IMAD.WIDE R164, R7, 0x10, R10 ;  /* 0x0000001007a47825 */ /* 0x000fc800078e020a */
[C---:B-1----:R-:W-:Y:S02]  /*2020*/  IMAD.SHL.U32 R22, R19.reuse, 0x100, RZ ;  /* 0x0000010013167824 */ /* 0x042fe400078e00ff */
[----:B------:R-:W-:-:S03]  /*2030*/  IMAD.WIDE R164, R19, 0x100, R164 ;  /* 0x0000010013a47825 */ /* 0x000fc600078e02a4 */
[----:B----4-:R-:W-:-:S13]  /*2040*/  ISETP.GE.AND P0, PT, R22, R8, PT ;  /* 0x000000081600720c */ /* 0x010fda0003f06270 */
[----:B0-----:R-:W-:Y:S05]  /*2050*/  @P0 EXIT ;  /* 0x000000000000094d */ /* 0x001fea0003800000 */
[----:B------:R-:W-:Y:S01]  /*2060*/  ULDC UR6, c[0x0][0x288] ;  /* 0x0000a20000067ab9 */ /* 0x000fe20000000800 */
[----:B------:R-:W-:Y:S01]  /*2070*/  ULDC.64 UR4, c[0x0][0x660] ;  /* 0x0001980000047ab9 */ /* 0x000fe20000000a00 */
[----:B------:R-:W-:Y:S01]  /*2080*/  ISETP.GE.AND P0, PT, R5, UR6, PT ;  /* 0x0000000605007c0c */ /* 0x000fe2000bf06270 */
[-C--:B------:R-:W-:Y:S01]  /*2090*/  IMAD.WIDE.U32 R18, R164, R14.reuse, R12 ;  /* 0x0000000ea4127225 */ /* 0x080fe200078e000c */
[----:B------:R-:W-:Y:S02]  /*20a0*/  SHF.R.S32.HI R6, RZ, 0x1f, R4 ;  /* 0x0000001fff067819 */ /* 0x000fe40000011404 */
[----:B------:R-:W-:Y:S01]  /*20b0*/  ISETP.GE.OR P0, PT, R4, R9, P0 ;  /* 0x000000090400720c */ /* 0x000fe20000706670 */
[----:B------:R-:W-:Y:S02]  /*20c0*/  IMAD R20, R165, R14, RZ ;  /* 0x0000000ea5147224 */ /* 0x000fe400078e02ff */
[----:B------:R-:W-:Y:S02]  /*20d0*/  IMAD R154, R17, UR4, RZ ;  /* 0x00000004119a7c24 */ /* 0x000fe4000f8e02ff */
[----:B------:R-:W-:Y:S01]  /*20e0*/  IMAD R21, R164, R15, R20 ;  /* 0x0000000fa4157224 */ /* 0x000fe200078e0214 */
[----:B------:R-:W-:Y:S01]  /*20f0*/  IADD3 R20, P1, R4, R18, RZ ;  /* 0x0000001204147210 */ /* 0x000fe20007f3e0ff */
[----:B------:R-:W-:-:S03]  /*2100*/  IMAD R23, R5, UR5, R154 ;  /* 0x0000000505177c24 */ /* 0x000fc6000f8e029a */
[----:B------:R-:W-:-:S03]  /*2110*/  IADD3.X R21, R6, R19, R21, P1, !PT ;  /* 0x0000001306157210 */ /* 0x000fc60000ffe415 */
[----:B------:R-:W-:Y:S06]  /*2120*/  @P0 EXIT ;  /* 0x000000000000094d */ /* 0x000fec0003800000 */
[----:B------:R-:W-:Y:S01]  /*2130*/  ULDC UR5, c[0x0][0x28c] ;  /* 0x0000a30000057ab9 */ /* 0x000fe20000000800 */
[----:B------:R-:W-:Y:S01]  /*2140*/  ULDC UR6, c[0x0][0x290] ;  /* 0x0000a40000067ab9 */ /* 0x000fe20000000800 */
[----:B------:R-:W-:Y:S01]  /*2150*/  ISETP.GE.AND P0, PT, R152, UR5, PT ;  /* 0x0000000598007c0c */ /* 0x000fe2000bf06270 */
[----:B------:R-:W-:Y:S01]  /*2160*/  IMAD.WIDE.U32 R20, R5, UR4, R20 ;  /* 0x0000000405147c25 */ /* 0x000fe2000f8e0014 */
[----:B------:R-:W-:Y:S01]  /*2170*/  SHF.R.S32.HI R18, RZ, 0x1f, R3 ;  /* 0x0000001fff127819 */ /* 0x000fe20000011403 */
[----:B------:R-:W-:Y:S01]  /*2180*/  ULDC.64 UR4, c[0x0][0x670] ;  /* 0x00019c0000047ab9 */ /* 0x000fe20000000a00 */
[----:B------:R-:W-:Y:S01]  /*2190*/  ISETP.GE.OR P0, PT, R3, UR6, P0 ;  /* 0x0000000603007c0c */ /* 0x000fe20008706670 */
[----:B------:R-:W-:Y:S02]  /*21a0*/  IMAD.IADD R21, R21, 0x1, R23 ;  /* 0x0000000115157824 */ /* 0x000fe400078e0217 */
[----:B------:R-:W-:Y:S02]  /*21b0*/  IMAD R154, R18, UR4, RZ ;  /* 0x00000004129a7c24 */ /* 0x000fe4000f8e02ff */
[----:B------:R-:W-:-:S04]  /*21c0*/  IMAD.WIDE.U32 R20, R3, UR4, R20 ;  /* 0x0000000403147c25 */ /* 0x000fc8000f8e0014 */
[----:B------:R-:W-:Y:S02]  /*21d0*/  IMAD R19, R3, UR5, R154 ;  /* 0x0000000503137c24 */ /* 0x000fe4000f8e029a */
[----:B------:R-:W-:Y:S02]  /*21e0*/  IMAD R7, R7, -0x10, -R22 ;  /* 0xfffffff007077824 */ /* 0x000fe400078e0a16 */
[----:B------:R-:W-:Y:S05]  /*21f0*/  @P0 EXIT ;  /* 0x000000000000094d */ /* 0x000fea0003800000 */
[----:B---3-5:R-:W-:Y:S01]  /*2200*/  FSETP.NEU.AND P1, PT, R2, RZ, PT ;  /* 0x000000ff0200720b */ /* 0x028fe20003f2d000 */
[----:B------:R-:W-:Y:S01]  /*2210*/  IMAD R9, R16, -0x2, R9 ;  /* 0xfffffffe10097824 */ /* 0x000fe200078e0209 */
[----:B------:R-:W-:Y:S01]  /*2220*/  SHF.R.S32.HI R153, RZ, 0x1f, R152 ;  /* 0x0000001fff997819 */ /* 0x000fe20000011498 */
[----:B------:R-:W-:Y:S01]  /*2230*/  ULDC.64 UR4, c[0x0][0x668] ;  /* 0x00019a0000047ab9 */ /* 0x000fe20000000a00 */
[----:B------:R-:W-:Y:S01]  /*2240*/  IADD3 R7, R7, R8, -R10 ;  /* 0x0000000807077210 */ /* 0x000fe20007ffe80a */
[----:B------:R-:W-:Y:S01]  /*2250*/  IMAD.IADD R8, R9, 0x1, -R4 ;  /* 0x0000000109087824 */ /* 0x000fe200078e0a04 */
[----:B------:R-:W-:Y:S01]  /*2260*/  ULDC.64 UR6, c[0x0][0x640] ;  /* 0x0001900000067ab9 */ /* 0x000fe20000000a00 */
[----:B------:R-:W-:Y:S02]  /*2270*/  IMAD.IADD R21, R21, 0x1, R19 ;  /* 0x0000000115157824 */ /* 0x000fe400078e0213 */
[C---:B------:R-:W-:Y:S01]  /*2280*/  IMAD R9, R153.reuse, UR4, RZ ;  /* 0x0000000499097c24 */ /* 0x040fe2000f8e02ff */
[----:B------:R-:W-:Y:S01]  /*2290*/  ISETP.GT.AND P4, PT, R8, RZ, PT ;  /* 0x000000ff0800720c */ /* 0x000fe20003f84270 */
[----:B------:R-:W-:-:S02]  /*22a0*/  IMAD R153, R153, UR6, RZ ;  /* 0x0000000699997c24 */ /* 0x000fc4000f8e02ff */
[C---:B------:R-:W-:Y:S01]  /*22b0*/  IMAD R155, R152.reuse, UR5, R9 ;  /* 0x00000005989b7c24 */ /* 0x040fe2000f8e0209 */
[----:B------:R-:W-:Y:S01]  /*22c0*/  ISETP.GT.AND P0, PT, R7, RZ, P4 ;  /* 0x000000ff0700720c */ /* 0x000fe20002704270 */
[----:B------:R-:W-:Y:S01]  /*22d0*/  IMAD.WIDE.U32 R10, R152, UR4, R20 ;  /* 0x00000004980a7c25 */ /* 0x000fe2000f8e0014 */
[----:B------:R-:W-:-:S03]  /*22e0*/  SHF.L.U64.HI R9, R14, 0x3, R15 ;  /* 0x000000030e097819 */ /* 0x000fc6000001020f */
[----:B------:R-:W-:Y:S02]  /*22f0*/  IMAD R153, R152, UR7, R153 ;  /* 0x0000000798997c24 */ /* 0x000fe4000f8e0299 */
[----:B------:R-:W-:Y:S02]  /*2300*/  IMAD.SHL.U32 R156, R14, 0x8, RZ ;  /* 0x000000080e9c7824 */ /* 0x000fe400078e00ff */
[----:B------:R-:W-:Y:S01]  /*2310*/  IMAD.IADD R155, R11, 0x1, R155 ;  /* 0x000000010b9b7824 */ /* 0x000fe200078e029b */
[----:B------:R-:W-:Y:S06]  /*2320*/  @!P1 BRA `(.L_x_28) ;  /* 0x00000074007c9947 */ /* 0x000fec0003800000 */
[----:B------:R-:W-:Y:S01]  /*2330*/  IADD3 R16, P1, R4, R12, RZ ;  /* 0x0000000c04107210 */ /* 0x000fe20007f3e0ff */
[----:B------:R-:W-:Y:S01]  /*2340*/  ULDC.64 UR8, c[0x0][0x638] ;  /* 0x00018e0000087ab9 */ /* 0x000fe20000000a00 */
[----:B------:R-:W-:Y:S01]  /*2350*/  ULDC.64 UR10, c[0x0][0x648] ;  /* 0x00019200000a7ab9 */ /* 0x000fe20000000a00 */
[----:B------:R-:W-:Y:S01]  /*2360*/  IMAD R20, R17, UR8, RZ ;  /* 0x0000000811147c24 */ /* 0x000fe2000f8e02ff */
[----:B------:R-:W-:Y:S01]  /*2370*/  ULDC.64 UR4, c[0x0][0x630] ;  /* 0x00018c0000047ab9 */ /* 0x000fe20000000a00 */
[----:B------:R-:W-:Y:S01]  /*2380*/  IMAD.X R17, R6, 0x1, R13, P1 ;  /* 0x0000000106117824 */ /* 0x000fe200008e060d */
[----:B------:R-:W-:Y:S01]  /*2390*/  ULDC.64 UR14, c[0x0][0x628] ;  /* 0x00018a00000e7ab9 */ /* 0x000fe20000000a00 */
[C---:B------:R-:W-:Y:S02]  /*23a0*/  IMAD R11, R5.reuse, UR9, R20 ;  /* 0x00000009050b7c24 */ /* 0x040fe4000f8e0214 */
[----:B------:R-:W-:-:S04]  /*23b0*/  IMAD.WIDE.U32 R16, R5, UR8, R16 ;  /* 0x0000000805107c25 */ /* 0x000fc8000f8e0010 */
[----:B------:R-:W-:Y:S02]  /*23c0*/  IMAD R18, R18, UR10, RZ ;  /* 0x0000000a12127c24 */ /* 0x000fe4000f8e02ff */
[----:B------:R-:W-:Y:S02]  /*23d0*/  IMAD.IADD R17, R17, 0x1, R11 ;  /* 0x0000000111117824 */ /* 0x000fe400078e020b */
[C---:B------:R-:W-:Y:S02]  /*23e0*/  IMAD R157, R3.reuse, UR11, R18 ;  /* 0x0000000b039d7c24 */ /* 0x040fe4000f8e0212 */
[----:B------:R-:W-:-:S04]  /*23f0*/  IMAD.WIDE.U32 R16, R3, UR10, R16 ;  /* 0x0000000a03107c25 */ /* 0x000fc8000f8e0010 */
[----:B------:R-:W-:Y:S02]  /*2400*/  IMAD.IADD R17, R17, 0x1, R157 ;  /* 0x0000000111117824 */ /* 0x000fe400078e029d */
[----:B------:R-:W-:Y:S02]  /*2410*/  IMAD R21, R165, UR4, RZ ;  /* 0x00000004a5157c24 */ /* 0x000fe4000f8e02ff */
[----:B------:R-:W-:-:S04]  /*2420*/  IMAD.WIDE.U32 R16, R152, UR6, R16 ;  /* 0x0000000698107c25 */ /* 0x000fc8000f8e0010 */
[----:B------:R-:W-:Y:S02]  /*2430*/  IMAD.IADD R19, R153, 0x1, R17 ;  /* 0x0000000199137824 */ /* 0x000fe400078e0211 */
[----:B------:R-:W-:Y:S02]  /*2440*/  IMAD.MOV.U32 R18, RZ, RZ, R16 ;  /* 0x000000ffff127224 */ /* 0x000fe400078e0010 */
[C---:B------:R-:W-:Y:S02]  /*2450*/  IMAD R158, R164.reuse, UR5, R21 ;  /* 0x00000005a49e7c24 */ /* 0x040fe4000f8e0215 */
[----:B------:R-:W-:-:S04]  /*2460*/  IMAD.WIDE.U32 R22, R164, UR4, R18 ;  /* 0x00000004a4167c25 */ /* 0x000fc8000f8e0012 */
[----:B------:R-:W-:Y:S01]  /*2470*/  IMAD.IADD R21, R23, 0x1, R158 ;  /* 0x0000000117157824 */ /* 0x000fe200078e029e */
[----:B------:R-:W-:-:S04]  /*2480*/  LEA R20, P1, R22, UR14, 0x1 ;  /* 0x0000000e16147c11 */ /* 0x000fc8000f8208ff */
[----:B------:R-:W-:-:S05]  /*2490*/  LEA.HI.X R21, R22, UR15, R21, 0x1, P1 ;  /* 0x0000000f16157c11 */ /* 0x000fca00088f0c15 */
[----:B------:R-:W3:Y:S01]  /*24a0*/  @P0 LDG.E.LTC128B.U16 R159, desc[UR12][R20.64] ;  /* 0x0000000c149f0981 */ /* 0x000ee2000c1e1520 */
[----:B------:R-:W-:Y:S01]  /*24b0*/  IMAD.WIDE.U32 R22, R152, UR6, RZ ;  /* 0x0000000698167c25 */ /* 0x000fe2000f8e00ff */
[----:B------:R-:W-:Y:S01]  /*24c0*/  ULDC.64 UR6, c[0x0][0x650] ;  /* 0x0001940000067ab9 */ /* 0x000fe20000000a00 */
[----:B------:R-:W-:Y:S01]  /*24d0*/  ISETP.GT.AND P6, PT, R8, 0x1, PT ;  /* 0x000000010800780c */ /* 0x000fe20003fc4270 */
[----:B------:R-:W-:Y:S01]  /*24e0*/  BSSY B0, `(.L_x_29) ;  /* 0x0000019000007945 */ /* 0x000fe20003800000 */
[----:B------:R-:W-:Y:S01]  /*24f0*/  IMAD.IADD R153, R23, 0x1, R153 ;  /* 0x0000000117997824 */ /* 0x000fe200078e0299 */
[----:B------:R-:W-:Y:S01]  /*2500*/  LEA R154, P1, R10, UR6, 0x1 ;  /* 0x000000060a9a7c11 */ /* 0x000fe2000f8208ff */
[----:B------:R-:W-:-:S03]  /*2510*/  IMAD.MOV.U32 R152, RZ, RZ, R22 ;  /* 0x000000ffff987224 */ /* 0x000fc600078e0016 */
[----:B------:R-:W-:Y:S01]  /*2520*/  LEA.HI.X R155, R10, UR7, R155, 0x1, P1 ;  /* 0x000000070a9b7c11 */ /* 0x000fe200088f0c9b */
[----:B------:R-:W-:Y:S01]  /*2530*/  IMAD.WIDE.U32 R160, R164, UR4, R152 ;  /* 0x00000004a4a07c25 */ /* 0x000fe2000f8e0098 */
[----:B------:R-:W-:-:S03]  /*2540*/  ISETP.GT.AND P1, PT, R7, RZ, P6 ;  /* 0x000000ff0700720c */ /* 0x000fc60003724270 */
[----:B------:R-:W-:Y:S02]  /*2550*/  IMAD.IADD R161, R158, 0x1, R161 ;  /* 0x000000019ea17824 */ /* 0x000fe400078e02a1 */
[----:B------:R-:W-:-:S04]  /*2560*/  IMAD.WIDE.U32 R160, R3, UR10, R160 ;  /* 0x0000000a03a07c25 */ /* 0x000fc8000f8e00a0 */
[----:B------:R-:W-:Y:S02]  /*2570*/  IMAD.IADD R161, R157, 0x1, R161 ;  /* 0x000000019da17824 */ /* 0x000fe400078e02a1 */
[----:B------:R-:W-:-:S04]  /*2580*/  IMAD.WIDE.U32 R160, R5, UR8, R160 ;  /* 0x0000000805a07c25 */ /* 0x000fc8000f8e00a0 */
[----:B------:R-:W-:Y:S01]  /*2590*/  IMAD.IADD R161, R11, 0x1, R161 ;  /* 0x000000010ba17824 */ /* 0x000fe200078e02a1 */
[----:B------:R-:W-:-:S04]  /*25a0*/  IADD3 R160, P2, P3, R4, R160, R12 ;  /* 0x000000a004a07210 */ /* 0x000fc80007b5e00c */
[----:B------:R-:W-:Y:S02]  /*25b0*/  IADD3.X R161, R6, R161, R13, P2, P3 ;  /* 0x000000a106a17210 */ /* 0x000fe400017e640d */
[----:B------:R-:W-:-:S04]  /*25c0*/  LEA R166, P2, R160, UR14, 0x1 ;  /* 0x0000000ea0a67c11 */ /* 0x000fc8000f8408ff */
[----:B------:R-:W-:Y:S01]  /*25d0*/  LEA.HI.X R167, R160, UR15, R161, 0x1, P2 ;  /* 0x0000000fa0a77c11 */ /* 0x000fe200090f0ca1 */
[----:B---3--:R-:W-:-:S04]  /*25e0*/  IMAD.U32 R163, R159, 0x10000, RZ ;  /* 0x000100009fa37824 */ /* 0x008fc800078e00ff */
[----:B------:R-:W-:-:S04]  /*25f0*/  FMUL R163, R163, R2 ;  /* 0x00000002a3a37220 */ /* 0x000fc80000400000 */
[C---:B--2---:R-:W-:Y:S01]  /*2600*/  FFMA R162, R120.reuse, R0, R163 ;  /* 0x0000000078a27223 */ /* 0x044fe200000000a3 */
[----:B------:R-:W-:-:S04]  /*2610*/  LOP3.LUT R120, R120, 0xfffffffd, RZ, 0xc0, !PT ;  /* 0xfffffffd78787812 */ /* 0x000fc800078ec0ff */
[----:B------:R-:W-:Y:S02]  /*2620*/  F2FP.BF16.F32.PACK_AB R162, RZ, R162 ;  /* 0x000000a2ffa2723e */ /* 0x000fe400000010ff */
[----:B------:R-:W-:-:S03]  /*2630*/  @P6 LOP3.LUT R120, R120, 0x2, RZ, 0xfc, !PT ;  /* 0x0000000278786812 */ /* 0x000fc600078efcff */
[----:B------:R0:W-:Y:S01]  /*2640*/  @P0 STG.E.U16 desc[UR12][R154.64], R162 ;  /* 0x000000a29a000986 */ /* 0x0001e2000c10150c */
[----:B------:R-:W-:Y:S05]  /*2650*/  @!P1 BRA `(.L_x_30) ;  /* 0x0000000000049947 */ /* 0x000fea0003800000 */
[----:B------:R1:W5:Y:S02]  /*2660*/  LDG.E.LTC128B.U16 R159, desc[UR12][R166.64+0x2] ;  /* 0x0000020ca69f7981 */ /* 0x000364000c1e1520 */
.L_x_30:
[----:B------:R-:W-:Y:S05]  /*2670*/  BSYNC B0 ;  /* 0x0000000000007941 */ /* 0x000fea0003800000 */
.L_x_29:
[----:B------:R-:W-:Y:S01]  /*2680*/  USHF.L.U32 UR6, UR4, 0x3, URZ ;  /* 0x0000000304067899 */ /* 0x000fe2000800063f */
[----:B-----5:R-:W-:Y:S01]  /*2690*/  IMAD.U32 R17, R159, 0x10000, RZ ;  /* 0x000100009f117824 */ /* 0x020fe200078e00ff */
[----:B------:R-:W-:Y:S01]  /*26a0*/  USHF.L.U64.HI UR7, UR4, 0x3, UR5 ;  /* 0x0000000304077899 */ /* 0x000fe20008010205 */
[----:B------:R-:W-:Y:S02]  /*26b0*/  ISETP.GT.AND P0, PT, R7, 0x8, P4 ;  /* 0x000000080700780c */ /* 0x000fe40002704270 */
[----:B------:R-:W-:Y:S01]  /*26c0*/  FMUL R10, R17, R2 ;  /* 0x00000002110a7220 */ /* 0x000fe20000400000 */
[----:B------:R-:W-:Y:S02]  /*26d0*/  IMAD.U32 R160, RZ, RZ, UR6 ;  /* 0x00000006ffa07e24 */ /* 0x000fe4000f8e00ff */
[----:B------:R-:W-:Y:S02]  /*26e0*/  IMAD.U32 R161, RZ, RZ, UR7 ;  /* 0x00000007ffa17e24 */ /* 0x000fe4000f8e00ff */
[----:B------:R-:W-:Y:S01]  /*26f0*/  FFMA R10, R121, R0, R10 ;  /* 0x00000000790a7223 */ /* 0x000fe2000000000a */
[----:B------:R-:W-:-:S04]  /*2700*/  IMAD.WIDE.U32 R160, R164, UR4, R160 ;  /* 0x00000004a4a07c25 */ /* 0x000fc8000f8e00a0 */
[----:B------:R-:W-:Y:S01]  /*2710*/  F2FP.BF16.F32.PACK_AB R10, RZ, R10 ;  /* 0x0000000aff0a723e */ /* 0x000fe200000010ff */
[----:B------:R-:W-:Y:S01]  /*2720*/  IMAD.IADD R23, R158, 0x1, R161 ;  /* 0x000000019e177824 */ /* 0x000fe200078e02a1 */
[----:B------:R-:W-:-:S05]  /*2730*/  IADD3 R17, P2, R16, R160, RZ ;  /* 0x000000a010117210 */ /* 0x000fca0007f5e0ff */
[----:B------:R-:W-:Y:S01]  /*2740*/  IMAD.X R18, R23, 0x1, R19, P2 ;  /* 0x0000000117127824 */ /* 0x000fe200010e0613 */
[----:B------:R-:W-:Y:S01]  /*2750*/  LEA R16, P2, R17, UR14, 0x1 ;  /* 0x0000000e11107c11 */ /* 0x000fe2000f8408ff */
[----:B------:R-:W-:-:S03]  /*2760*/  @P1 IMAD.MOV.U32 R19, RZ, RZ, R155 ;  /* 0x000000ffff131224 */ /* 0x000fc600078e009b */
[----:B------:R-:W-:Y:S01]  /*2770*/  LEA.HI.X R17, R17, UR15, R18, 0x1, P2 ;  /* 0x0000000f11117c11 */ /* 0x000fe200090f0c12 */
[----:B------:R-:W-:-:S05]  /*2780*/  @P1 IMAD.MOV.U32 R18, RZ, RZ, R154 ;  /* 0x000000ffff121224 */ /* 0x000fca00078e009a */
[----:B------:R2:W-:Y:S04]  /*2790*/  @P1 STG.E.U16 desc[UR12][R18.64+0x2], R10 ;  /* 0x0000020a12001986 */ /* 0x0005e8000c10150c */
[----:B------:R-:W3:Y:S01]  /*27a0*/  @P0 LDG.E.LTC128B.U16 R159, desc[UR12][R16.64] ;  /* 0x0000000c109f0981 */ /* 0x000ee2000c1e1520 */
[----:B------:R-:W-:Y:S01]  /*27b0*/  IADD3 R22, P1, R22, R160, RZ ;  /* 0x000000a016167210 */ /* 0x000fe20007f3e0ff */
[----:B------:R-:W-:Y:S01]  /*27c0*/  BSSY B0, `(.L_x_31) ;  /* 0x0000015000007945 */ /* 0x000fe20003800000 */
[----:B------:R-:W-:-:S03]  /*27d0*/  SHF.L.U64.HI R9, R156, 0x1, R9 ;  /* 0x000000019c097819 */ /* 0x000fc60000010209 */
[----:B------:R-:W-:Y:S02]  /*27e0*/  IMAD.X R23, R23, 0x1, R153, P1 ;  /* 0x0000000117177824 */ /* 0x000fe400008e0699 */
[----:B------:R-:W-:-:S04]  /*27f0*/  IMAD.WIDE.U32 R22, R3, UR10, R22 ;  /* 0x0000000a03167c25 */ /* 0x000fc8000f8e0016 */
[----:B------:R-:W-:Y:S02]  /*2800*/  IMAD.IADD R23, R157, 0x1, R23 ;  /* 0x000000019d177824 */ /* 0x000fe400078e0217 */
[----:B------:R-:W-:-:S04]  /*2810*/  IMAD.WIDE.U32 R22, R5, UR8, R22 ;  /* 0x0000000805167c25 */ /* 0x000fc8000f8e0016 */
[----:B------:R-:W-:Y:S01]  /*2820*/  IMAD.IADD R11, R11, 0x1, R23 ;  /* 0x000000010b0b7824 */ /* 0x000fe200078e0217 */
[----:B------:R-:W-:-:S04]  /*2830*/  IADD3 R4, P1, P2, R4, R22, R12 ;  /* 0x0000001604047210 */ /* 0x000fc80007a3e00c */
[----:B------:R-:W-:Y:S02]  /*2840*/  IADD3.X R13, R6, R11, R13, P1, P2 ;  /* 0x0000000b060d7210 */ /* 0x000fe40000fe440d */
[----:B------:R-:W-:Y:S02]  /*2850*/  LEA R156, P2, R156, R154, 0x1 ;  /* 0x0000009a9c9c7211 */ /* 0x000fe400078408ff */
[----:B------:R-:W-:Y:S02]  /*2860*/  ISETP.GT.AND P1, PT, R7, 0x8, P6 ;  /* 0x000000080700780c */ /* 0x000fe40003724270 */
[----:B--2---:R-:W-:Y:S01]  /*2870*/  LEA R10, P3, R4, UR14, 0x1 ;  /* 0x0000000e040a7c11 */ /* 0x004fe2000f8608ff */
[----:B------:R-:W-:-:S03]  /*2880*/  IMAD.X R157, R9, 0x1, R155, P2 ;  /* 0x00000001099d7824 */ /* 0x000fc600010e069b */
[----:B------:R-:W-:Y:S01]  /*2890*/  LEA.HI.X R11, R4, UR15, R13, 0x1, P3 ;  /* 0x0000000f040b7c11 */ /* 0x000fe200098f0c0d */
[----:B---3--:R-:W-:-:S04]  /*28a0*/  IMAD.U32 R3, R159, 0x10000, RZ ;  /* 0x000100009f037824 */ /* 0x008fc800078e00ff */
[----:B------:R-:W-:-:S04]  /*28b0*/  FMUL R3, R3, R2 ;  /* 0x0000000203037220 */ /* 0x000fc80000400000 */
[----:B------:R-:W-:-:S05]  /*28c0*/  FFMA R3, R122, R0, R3 ;  /* 0x000000007a037223 */ /* 0x000fca0000000003 */
[----:B------:R-:W-:-:S05]  /*28d0*/  F2FP.BF16.F32.PACK_AB R3, RZ, R3 ;  /* 0x00000003ff03723e */ /* 0x000fca00000010ff */
[----:B------:R2:W-:Y:S01]  /*28e0*/  @P0 STG.E.U16 desc[UR12][R156.64], R3 ;  /* 0x000000039c000986 */ /* 0x0005e2000c10150c */
[----:B------:R-:W-:Y:S05]  /*28f0*/  @!P1 BRA `(.L_x_32) ;  /* 0x0000000000049947 */ /* 0x000fea0003800000 */
[----:B------:R3:W5:Y:S02]  /*2900*/  LDG.E.LTC128B.U16 R159, desc[UR12][R10.64+0x2] ;  /* 0x0000020c0a9f7981 */ /* 0x000764000c1e1520 */
.L_x_32:
[----:B------:R-:W-:Y:S05]  /*2910*/  BSYNC B0 ;  /* 0x0000000000007941 */ /* 0x000fea0003800000 */
.L_x_31:
[----:B--2--5:R-:W-:Y:S01]  /*2920*/  IMAD.U32 R3, R159, 0x10000, RZ ;  /* 0x000100009f037824 */ /* 0x024fe200078e00ff */
[----:B------:R-:W-:Y:S01]  /*2930*/  ISETP.GT.AND P3, PT, R8, 0x8, PT ;  /* 0x000000080800780c */ /* 0x000fe20003f64270 */
[----:B------:R-:W-:Y:S01]  /*2940*/  @P1 IMAD.MOV.U32 R5, RZ, RZ, R157 ;  /* 0x000000ffff051224 */ /* 0x000fe200078e009d */
[----:B------:R-:W-:Y:S01]  /*2950*/  LOP3.LUT R120, R120, 0xfffffffb, RZ, 0xc0, !PT ;  /* 0xfffffffb78787812 */ /* 0x000fe200078ec0ff */
[----:B------:R-:W-:Y:S01]  /*2960*/  FMUL R4, R3, R2 ;  /* 0x0000000203047220 */ /* 0x000fe20000400000 */
[----:B------:R-:W-:Y:S01]  /*2970*/  ISETP.GT.AND P0, PT, R7, RZ, P3 ;  /* 0x000000ff0700720c */ /* 0x000fe20001f04270 */
[----:B------:R-:W-:Y:S02]  /*2980*/  BSSY B0, `(.L_x_33) ;  /* 0x0000009000007945 */ /* 0x000fe40003800000 */
[----:B------:R-:W-:-:S05]  /*2990*/  FFMA R4, R123, R0, R4 ;  /* 0x000000007b047223 */ /* 0x000fca0000000004 */
[----:B------:R-:W-:Y:S02]  /*29a0*/  F2FP.BF16.F32.PACK_AB R4, RZ, R4 ;  /* 0x00000004ff04723e */ /* 0x000fe400000010ff */
[----:B------:R-:W-:Y:S02]  /*29b0*/  @P3 LOP3.LUT R120, R120, 0x4, RZ, 0xfc, !PT ;  /* 0x0000000478783812 */ /* 0x000fe400078efcff */
[----:B------:R-:W-:Y:S01]  /*29c0*/  PRMT R3, R4, 0x7610, R3 ;  /* 0x0000761004037816 */ /* 0x000fe20000000003 */
[----:B------:R-:W-:-:S05]  /*29d0*/  @P1 IMAD.MOV.U32 R4, RZ, RZ, R156 ;  /* 0x000000ffff041224 */ /* 0x000fca00078e009c */
[----:B------:R2:W-:Y:S01]  /*29e0*/  @P1 STG.E.U16 desc[UR12][R4.64+0x2], R3 ;  /* 0x0000020304001986 */ /* 0x0005e2000c10150c */
[----:B------:R-:W-:Y:S05]  /*29f0*/  @!P0 BRA `(.L_x_34) ;  /* 0x0000000000048947 */ /* 0x000fea0003800000 */
[----:B------:R4:W5:Y:S02]  /*2a00*/  LDG.E.LTC128B.U16 R159, desc[UR12][R166.64+0x10] ;  /* 0x0000100ca69f7981 */ /* 0x000964000c1e1520 */
.L_x_34:
[----:B------:R-:W-:Y:S05]  /*2a10*/  BSYNC B0 ;  /* 0x0000000000007941 */ /* 0x000fea0003800000 */
.L_x_33:
[----:B--2--5:R-:W-:Y:S01]  /*2a20*/  IMAD.U32 R3, R159, 0x10000, RZ ;  /* 0x000100009f037824 */ /* 0x024fe200078e00ff */
[----:B------:R-:W-:Y:S01]  /*2a30*/  ISETP.GT.AND P2, PT, R8, 0x9, PT ;  /* 0x000000090800780c */ /* 0x000fe20003f44270 */
[----:B------:R-:W-:Y:S01]  /*2a40*/  @P0 IMAD.MOV.U32 R4, RZ, RZ, R154 ;  /* 0x000000ffff040224 */ /* 0x000fe200078e009a */
[----:B------:R-:W-:Y:S01]  /*2a50*/  LOP3.LUT R120, R120, 0xfffffff7, RZ, 0xc0, !PT ;  /* 0xfffffff778787812 */ /* 0x000fe200078ec0ff */
[----:B------:R-:W-:Y:S01]  /*2a60*/  FMUL R3, R3, R2 ;  /* 0x0000000203037220 */ /* 0x000fe20000400000 */
[----:B------:R-:W-:Y:S01]  /*2a70*/  @P0 IMAD.MOV.U32 R5, RZ, RZ, R155 ;  /* 0x000000ffff050224 */ /* 0x000fe200078e009b */
[----:B------:R-:W-:Y:S01]  /*2a80*/  ISETP.GT.AND P1, PT, R7, RZ, P2 ;  /* 0x000000ff0700720c */ /* 0x000fe20001724270 */
[----:B------:R-:W-:Y:S01]  /*2a90*/  BSSY B0, `(.L_x_35) ;  /* 0x0000007000007945 */ /* 0x000fe20003800000 */
[----:B------:R-:W-:-:S05]  /*2aa0*/  FFMA R3, R124, R0, R3 ;  /* 0x000000007c037223 */ /* 0x000fca0000000003 */
[----:B------:R-:W-:Y:S02]  /*2ab0*/  F2FP.BF16.F32.PACK_AB R3, RZ, R3 ;  /* 0x00000003ff03723e */ /* 0x000fe400000010ff */
[----:B------:R-:W-:-:S03]  /*2ac0*/  @P2 LOP3.LUT R120, R120, 0x8, RZ, 0xfc, !PT ;  /* 0x0000000878782812 */ /* 0x000fc600078efcff */
[----:B------:R2:W-:Y:S01]  /*2ad0*/  @P0 STG.E.U16 desc[UR12][R4.64+0x10], R3 ;  /* 0x0000100304000986 */ /* 0x0005e2000c10150c */
[----:B------:R-:W-:Y:S05]  /*2ae0*/  @!P1 BRA `(.L_x_36) ;  /* 0x0000000000049947 */ /* 0x000fea0003800000 */
[----:B------:R0:W5:Y:S02]  /*2af0*/  LDG.E.LTC128B.U16 R159, desc[UR12][R166.64+0x12] ;  /* 0x0000120ca69f7981 */ /* 0x000164000c1e1520 */
.L_x_36:
[----:B------:R-:W-:Y:S05]  /*2b00*/  BSYNC B0 ;  /* 0x0000000000007941 */ /* 0x000fea0003800000 */
.L_x_35:
[----:B--2--5:R-:W-:Y:S01]  /*2b10*/  IMAD.U32 R3, R159, 0x10000, RZ ;  /* 0x000100009f037824 */ /* 0x024fe200078e00ff */
[----:B------:R-:W-:Y:S01]  /*2b20*/  ISETP.GT.AND P0, PT, R7, 0x8, P3 ;  /* 0x000000080700780c */ /* 0x000fe20001f04270 */
[----:B------:R-:W-:Y:S01]  /*2b30*/  @P1 IMAD.MOV.U32 R5, RZ, RZ, R155 ;  /* 0x000000ffff051224 */ /* 0x000fe200078e009b */
[----:B------:R-:W-:Y:S01]  /*2b40*/  BSSY B0, `(.L_x_37) ;  /* 0x0000009000007945 */ /* 0x000fe20003800000 */
[----:B------:R-:W-:-:S04]  /*2b50*/  FMUL R4, R3, R2 ;  /* 0x0000000203047220 */ /* 0x000fc80000400000 */
[----:B------:R-:W-:-:S05]  /*2b60*/  FFMA R4, R125, R0, R4 ;  /* 0x000000007d047223 */ /* 0x000fca0000000004 */
[----:B------:R-:W-:-:S04]  /*2b70*/  F2FP.BF16.F32.PACK_AB R4, RZ, R4 ;  /* 0x00000004ff04723e */ /* 0x000fc800000010ff */
[----:B------:R-:W-:Y:S01]  /*2b80*/  PRMT R3, R4, 0x7610, R3 ;  /* 0x0000761004037816 */ /* 0x000fe20000000003 */
[----:B------:R-:W-:-:S05]  /*2b90*/  @P1 IMAD.MOV.U32 R4, RZ, RZ, R154 ;  /* 0x000000ffff041224 */ /* 0x000fca00078e009a */
[----:B------:R2:W-:Y:S01]  /*2ba0*/  @P1 STG.E.U16 desc[UR12][R4.64+0x12], R3 ;  /* 0x0000120304001986 */ /* 0x0005e2000c10150c */
[----:B------:R-:W-:Y:S05]  /*2bb0*/  @!P0 BRA `(.L_x_38) ;  /* 0x0000000000048947 */ /* 0x000fea0003800000 */
[----:B------:R0:W5:Y:S02]  /*2bc0*/  LDG.E.LTC128B.U16 R159, desc[UR12][R10.64+0x10] ;  /* 0x0000100c0a9f7981 */ /* 0x000164000c1e1520 */
.L_x_38:
[----:B------:R-:W-:Y:S05]  /*2bd0*/  BSYNC B0 ;  /* 0x0000000000007941 */ /* 0x000fea0003800000 */
.L_x_37:
[----:B--2--5:R-:W-:Y:S01]  /*2be0*/  IMAD.U32 R3, R159, 0x10000, RZ ;  /* 0x000100009f037824 */ /* 0x024fe200078e00ff */
[----:B------:R-:W-:Y:S01]  /*2bf0*/  ISETP.GT.AND P1, PT, R7, 0x8, P2 ;  /* 0x000000080700780c */ /* 0x000fe20001724270 */
[----:B------:R-:W-:Y:S01]  /*2c00*/  @P0 IMAD.MOV.U32 R4, RZ, RZ, R156 ;  /* 0x000000ffff040224 */ /* 0x000fe200078e009c */
[----:B------:R-:W-:Y:S01]  /*2c10*/  BSSY B0, `(.L_x_39) ;  /* 0x0000008000007945 */ /* 0x000fe20003800000 */
[----:B------:R-:W-:Y:S01]  /*2c20*/  FMUL R3, R3, R2 ;  /* 0x0000000203037220 */ /* 0x000fe20000400000 */
[----:B------:R-:W-:-:S03]  /*2c30*/  @P0 IMAD.MOV.U32 R5, RZ, RZ, R157 ;  /* 0x000000ffff050224 */ /* 0x000fc600078e009d */
[----:B------:R-:W-:-:S05]  /*2c40*/  FFMA R3, R126, R0, R3 ;  /* 0x000000007e037223 */ /* 0x000fca0000000003 */
[----:B------:R-:W-:-:S05]  /*2c50*/  F2FP.BF16.F32.PACK_AB R3, RZ, R3 ;  /* 0x00000003ff03723e */ /* 0x000fca00000010ff */
[----:B------:R2:W-:Y:S01]  /*2c60*/  @P0 STG.E.U16 desc[UR12][R4.64+0x10], R3 ;  /* 0x0000100304000986 */ /* 0x0005e2000c10150c */
[----:B------:R-:W-:Y:S05]  /*2c70*/  @!P1 BRA `(.L_x_40) ;  /* 0x0000000000049947 */ /* 0x000fea0003800000 */
[----:B------:R0:W5:Y:S02]  /*2c80*/  LDG.E.LTC128B.U16 R159, desc[UR12][R10.64+0x12] ;  /* 0x0000120c0a9f7981 */ /* 0x000164000c1e1520 */
.L_x_40:
[----:B------:R-:W-:Y:S05]  /*2c90*/  BSYNC B0 ;  /* 0x0000000000007941 */ /* 0x000fea0003800000 */
.L_x_39:
        /* <DEDUP_REMOVED lines=15> */
.L_x_42:
[----:B------:R-:W-:Y:S05]  /*2d90*/  BSYNC B0 ;  /* 0x0000000000007941 */ /* 0x000fea0003800000 */
.L_x_41:
[----:B--2--5:R-:W-:Y:S01]  /*2da0*/  IMAD.U32 R3, R159, 0x10000, RZ ;  /* 0x000100009f037824 */ /* 0x024fe200078e00ff */
[----:B------:R-:W-:Y:S01]  /*2db0*/  ISETP.GT.AND P1, PT, R8, 0x11, PT ;  /* 0x000000110800780c */ /* 0x000fe20003f24270 */
[----:B------:R-:W-:Y:S01]  /*2dc0*/  @P0 IMAD.MOV.U32 R4, RZ, RZ, R154 ;  /* 0x000000ffff040224 */ /* 0x000fe200078e009a */
[----:B------:R-:W-:Y:S01]  /*2dd0*/  LOP3.LUT R120, R120, 0xffffffdf, RZ, 0xc0, !PT ;  /* 0xffffffdf78787812 */ /* 0x000fe200078ec0ff */
[----:B------:R-:W-:Y:S01]  /*2de0*/  FMUL R3, R3, R2 ;  /* 0x0000000203037220 */ /* 0x000fe20000400000 */
[----:B------:R-:W-:Y:S01]  /*2df0*/  @P0 IMAD.MOV.U32 R5, RZ, RZ, R155 ;  /* 0x000000ffff050224 */ /* 0x000fe200078e009b */
[----:B------:R-:W-:Y:S02]  /*2e00*/  BSSY B0, `(.L_x_43) ;  /* 0x0000008000007945 */ /* 0x000fe40003800000 */
[----:B------:R-:W-:-:S05]  /*2e10*/  FFMA R3, R128, R0, R3 ;  /* 0x0000000080037223 */ /* 0x000fca0000000003 */
[----:B------:R-:W-:Y:S02]  /*2e20*/  F2FP.BF16.F32.PACK_AB R3, RZ, R3 ;  /* 0x00000003ff03723e */ /* 0x000fe400000010ff */
[----:B------:R-:W-:-:S03]  /*2e30*/  @P1 LOP3.LUT R120, R120, 0x20, RZ, 0xfc, !PT ;  /* 0x0000002078781812 */ /* 0x000fc600078efcff */
[----:B------:R2:W-:Y:S01]  /*2e40*/  @P0 STG.E.U16 desc[UR12][R4.64+0x20], R3 ;  /* 0x0000200304000986 */ /* 0x0005e2000c10150c */
[----:B------:R-:W-:-:S13]  /*2e50*/  ISETP.GT.AND P0, PT, R7, RZ, P1 ;  /* 0x000000ff0700720c */ /* 0x000fda0000f04270 */
[----:B--2---:R-:W-:Y:S05]  /*2e60*/  @!P0 BRA `(.L_x_44) ;  /* 0x0000000000048947 */ /* 0x004fea0003800000 */
[----:B------:R2:W5:Y:S02]  /*2e70*/  LDG.E.LTC128B.U16 R159, desc[UR12][R166.64+0x22] ;  /* 0x0000220ca69f7981 */ /* 0x000564000c1e1520 */
.L_x_44:
[----:B------:R-:W-:Y:S05]  /*2e80*/  BSYNC B0 ;  /* 0x0000000000007941 */ /* 0x000fea0003800000 */
.L_x_43:
[----:B-----5:R-:W-:Y:S01]  /*2e90*/  IMAD.U32 R3, R159, 0x10000, RZ ;  /* 0x000100009f037824 */ /* 0x020fe200078e00ff */
[----:B------:R-:W-:Y:S01]  /*2ea0*/  BSSY B0, `(.L_x_45) ;  /* 0x000000b000007945 */ /* 0x000fe20003800000 */
[----:B------:R-:W-:Y:S02]  /*2eb0*/  @P0 IMAD.MOV.U32 R5, RZ, RZ, R155 ;  /* 0x000000ffff050224 */ /* 0x000fe400078e009b */
[----:B------:R-:W-:-:S04]  /*2ec0*/  FMUL R4, R3, R2 ;  /* 0x0000000203047220 */ /* 0x000fc80000400000 */
[----:B------:R-:W-:-:S05]  /*2ed0*/  FFMA R4, R129, R0, R4 ;  /* 0x0000000081047223 */ /* 0x000fca0000000004 */
[----:B------:R-:W-:-:S04]  /*2ee0*/  F2FP.BF16.F32.PACK_AB R4, RZ, R4 ;  /* 0x00000004ff04723e */ /* 0x000fc800000010ff */
[----:B------:R-:W-:Y:S01]  /*2ef0*/  PRMT R3, R4, 0x7610, R3 ;  /* 0x0000761004037816 */ /* 0x000fe20000000003 */
[----:B------:R-:W-:-:S05]  /*2f00*/  @P0 IMAD.MOV.U32 R4, RZ, RZ, R154 ;  /* 0x000000ffff040224 */ /* 0x000fca00078e009a */
[----:B------:R0:W-:Y:S01]  /*2f10*/  @P0 STG.E.U16 desc[UR12][R4.64+0x22], R3 ;  /* 0x0000220304000986 */ /* 0x0001e2000c10150c */
[----:B------:R-:W-:-:S13]  /*2f20*/  ISETP.GT.AND P0, PT, R7, 0x8, P2 ;  /* 0x000000080700780c */ /* 0x000fda0001704270 */
[----:B0-----:R-:W-:Y:S05]  /*2f30*/  @!P0 BRA `(.L_x_46) ;  /* 0x0000000000048947 */ /* 0x001fea0003800000 */
[----:B------:R0:W5:Y:S02]  /*2f40*/  LDG.E.LTC128B.U16 R159, desc[UR12][R10.64+0x20] ;  /* 0x0000200c0a9f7981 */ /* 0x000164000c1e1520 */
.L_x_46:
[----:B------:R-:W-:Y:S05]  /*2f50*/  BSYNC B0 ;  /* 0x0000000000007941 */ /* 0x000fea0003800000 */
.L_x_45:
[----:B-----5:R-:W-:Y:S01]  /*2f60*/  IMAD.U32 R3, R159, 0x10000, RZ ;  /* 0x000100009f037824 */ /* 0x020fe200078e00ff */
[----:B------:R-:W-:Y:S01]  /*2f70*/  BSSY B0, `(.L_x_47) ;  /* 0x000000a000007945 */ /* 0x000fe20003800000 */
[----:B------:R-:W-:Y:S02]  /*2f80*/  @P0 IMAD.MOV.U32 R4, RZ, RZ, R156 ;  /* 0x000000ffff040224 */ /* 0x000fe400078e009c */
[----:B------:R-:W-:Y:S01]  /*2f90*/  FMUL R3, R3, R2 ;  /* 0x0000000203037220 */ /* 0x000fe20000400000 */
[----:B------:R-:W-:-:S03]  /*2fa0*/  @P0 IMAD.MOV.U32 R5, RZ, RZ, R157 ;  /* 0x000000ffff050224 */ /* 0x000fc600078e009d */
[----:B------:R-:W-:-:S05]  /*2fb0*/  FFMA R3, R130, R0, R3 ;  /* 0x0000000082037223 */ /* 0x000fca0000000003 */
[----:B------:R-:W-:-:S05]  /*2fc0*/  F2FP.BF16.F32.PACK_AB R3, RZ, R3 ;  /* 0x00000003ff03723e */ /* 0x000fca00000010ff */
[----:B------:R0:W-:Y:S01]  /*2fd0*/  @P0 STG.E.U16 desc[UR12][R4.64+0x20], R3 ;  /* 0x0000200304000986 */ /* 0x0001e2000c10150c */
[----:B------:R-:W-:-:S13]  /*2fe0*/  ISETP.GT.AND P0, PT, R7, 0x8, P1 ;  /* 0x000000080700780c */ /* 0x000fda0000f04270 */
[----:B0-----:R-:W-:Y:S05]  /*2ff0*/  @!P0 BRA `(.L_x_48) ;  /* 0x0000000000048947 */ /* 0x001fea0003800000 */
[----:B------:R0:W5:Y:S02]  /*3000*/  LDG.E.LTC128B.U16 R159, desc[UR12][R10.64+0x22] ;  /* 0x0000220c0a9f7981 */ /* 0x000164000c1e1520 */
.L_x_48:
[----:B------:R-:W-:Y:S05]  /*3010*/  BSYNC B0 ;  /* 0x0000000000007941 */ /* 0x000fea0003800000 */
.L_x_47:
[----:B-----5:R-:W-:Y:S01]  /*3020*/  IMAD.U32 R3, R159, 0x10000, RZ ;  /* 0x000100009f037824 */ /* 0x020fe200078e00ff */
[C---:B------:R-:W-:Y:S01]  /*3030*/  SHF.L.U64.HI R15, R14.reuse, 0x7, R15 ;  /* 0x000000070e0f7819 */ /* 0x040fe2000001020f */
[----:B------:R-:W-:Y:S01]  /*3040*/  IMAD.SHL.U32 R9, R14, 0x80, RZ ;  /* 0x000000800e097824 */ /* 0x000fe200078e00ff */
[----:B------:R-:W-:Y:S01]  /*3050*/  ISETP.GT.AND P2, PT, R8, 0x18, PT ;  /* 0x000000180800780c */ /* 0x000fe20003f44270 */
[----:B------:R-:W-:Y:S01]  /*3060*/  FMUL R4, R3, R2 ;  /* 0x0000000203047220 */ /* 0x000fe20000400000 */
[----:B------:R-:W-:Y:S01]  /*3070*/  @P0 IMAD.MOV.U32 R12, RZ, RZ, R156 ;  /* 0x000000ffff0c0224 */ /* 0x000fe200078e009c */
[----:B------:R-:W-:Y:S01]  /*3080*/  LOP3.LUT R120, R120, 0xffffffbf, RZ, 0xc0, !PT ;  /* 0xffffffbf78787812 */ /* 0x000fe200078ec0ff */
[----:B------:R-:W-:Y:S02]  /*3090*/  @P0 IMAD.MOV.U32 R13, RZ, RZ, R157 ;  /* 0x000000ffff0d0224 */ /* 0x000fe400078e009d */
[----:B------:R-:W-:Y:S01]  /*30a0*/  FFMA R4, R131, R0, R4 ;  /* 0x0000000083047223 */ /* 0x000fe20000000004 */
[----:B------:R-:W-:Y:S01]  /*30b0*/  LOP3.LUT R3, R9, 0x2, RZ, 0xfc, !PT ;  /* 0x0000000209037812 */ /* 0x000fe200078efcff */
[----:B------:R-:W-:Y:S03]  /*30c0*/  BSSY B0, `(.L_x_49) ;  /* 0x000000c000007945 */ /* 0x000fe60003800000 */
[----:B------:R-:W-:-:S02]  /*30d0*/  F2FP.BF16.F32.PACK_AB R4, RZ, R4 ;  /* 0x00000004ff04723e */ /* 0x000fc400000010ff */
[----:B------:R-:W-:Y:S02]  /*30e0*/  @P2 LOP3.LUT R120, R120, 0x40, RZ, 0xfc, !PT ;  /* 0x0000004078782812 */ /* 0x000fe400078efcff */
[----:B------:R-:W-:-:S05]  /*30f0*/  PRMT R6, R4, 0x7610, R6 ;  /* 0x0000761004067816 */ /* 0x000fca0000000006 */
[----:B------:R0:W-:Y:S01]  /*3100*/  @P0 STG.E.U16 desc[UR12][R12.64+0x22], R6 ;  /* 0x000022060c000986 */ /* 0x0001e2000c10150c */
[----:B------:R-:W-:-:S05]  /*3110*/  IADD3 R122, P0, R3, R154, RZ ;  /* 0x0000009a037a7210 */ /* 0x000fca0007f1e0ff */
[----:B------:R-:W-:Y:S01]  /*3120*/  IMAD.X R123, R15, 0x1, R155, P0 ;  /* 0x000000010f7b7824 */ /* 0x000fe200000e069b */
[----:B------:R-:W-:-:S05]  /*3130*/  IADD3 R4, P0, R9, R154, RZ ;  /* 0x0000009a09047210 */ /* 0x000fca0007f1e0ff */
[----:B------:R-:W-:Y:S01]  /*3140*/  IMAD.X R5, R15, 0x1, R155, P0 ;  /* 0x000000010f057824 */ /* 0x000fe200000e069b */
[----:B------:R-:W-:-:S13]  /*3150*/  ISETP.GT.AND P0, PT, R7, RZ, P2 ;  /* 0x000000ff0700720c */ /* 0x000fda0001704270 */
[----:B0-----:R-:W-:Y:S05]  /*3160*/  @!P0 BRA `(.L_x_50) ;  /* 0x0000000000048947 */ /* 0x001fea0003800000 */
[----:B------:R0:W5:Y:S02]  /*3170*/  LDG.E.LTC128B.U16 R159, desc[UR12][R166.64+0x30] ;  /* 0x0000300ca69f7981 */ /* 0x000164000c1e1520 */
.L_x_50:
[----:B------:R-:W-:Y:S05]  /*3180*/  BSYNC B0 ;  /* 0x0000000000007941 */ /* 0x000fea0003800000 */
.L_x_49:
[----:B-----5:R-:W-:Y:S01]  /*3190*/  IMAD.U32 R13, R159, 0x10000, RZ ;  /* 0x000100009f0d7824 */ /* 0x020fe200078e00ff */
[----:B------:R-:W-:Y:S01]  /*31a0*/  ISETP.GT.AND P1, PT, R8, 0x19, PT ;  /* 0x000000190800780c */ /* 0x000fe20003f24270 */
[----:B------:R-:W-:Y:S01]  /*31b0*/  @P0 IMAD.MOV.U32 R12, RZ, RZ, R154 ;  /* 0x000000ffff0c0224 */ /* 0x000fe200078e009a */
[----:B------:R-:W-:Y:S01]  /*31c0*/  LOP3.LUT R120, R120, 0xffffff7f, RZ, 0xc0, !PT ;  /* 0xffffff7f78787812 */ /* 0x000fe200078ec0ff */
[----:B------:R-:W-:Y:S01]  /*31d0*/  FMUL R13, R13, R2 ;  /* 0x000000020d0d7220 */ /* 0x000fe20000400000 */
[----:B------:R-:W-:Y:S03]  /*31e0*/  BSSY B0, `(.L_x_51) ;  /* 0x000000a000007945 */ /* 0x000fe60003800000 */
[----:B------:R-:W-:-:S05]  /*31f0*/  FFMA R13, R132, R0, R13 ;  /* 0x00000000840d7223 */ /* 0x000fca000000000d */
[----:B------:R-:W-:Y:S02]  /*3200*/  F2FP.BF16.F32.PACK_AB R13, RZ, R13 ;  /* 0x0000000dff0d723e */ /* 0x000fe400000010ff */
[----:B------:R-:W-:Y:S02]  /*3210*/  @P1 LOP3.LUT R120, R120, 0x80, RZ, 0xfc, !PT ;  /* 0x0000008078781812 */ /* 0x000fe400078efcff */
[----:B------:R-:W-:Y:S01]  /*3220*/  PRMT R6, R13, 0x7610, R6 ;  /* 0x000076100d067816 */ /* 0x000fe20000000006 */
[----:B------:R-:W-:-:S05]  /*3230*/  @P0 IMAD.MOV.U32 R13, RZ, RZ, R155 ;  /* 0x000000ffff0d0224 */ /* 0x000fca00078e009b */
[----:B------:R0:W-:Y:S01]  /*3240*/  @P0 STG.E.U16 desc[UR12][R12.64+0x30], R6 ;  /* 0x000030060c000986 */ /* 0x0001e2000c10150c */
[----:B------:R-:W-:-:S13]  /*3250*/  ISETP.GT.AND P0, PT, R7, RZ, P1 ;  /* 0x000000ff0700720c */ /* 0x000fda0000f04270 */
[----:B0-----:R-:W-:Y:S05]  /*3260*/  @!P0 BRA `(.L_x_52) ;  /* 0x0000000000048947 */ /* 0x001fea0003800000 */
[----:B------:R0:W5:Y:S02]  /*3270*/  LDG.E.LTC128B.U16 R159, desc[UR12][R166.64+0x32] ;  /* 0x0000320ca69f7981 */ /* 0x000164000c1e1520 */
.L_x_52:
[----:B------:R-:W-:Y:S05]  /*3280*/  BSYNC B0 ;  /* 0x0000000000007941 */ /* 0x000fea0003800000 */
.L_x_51:
        /* <DEDUP_REMOVED lines=11> */
.L_x_54:
[----:B------:R-:W-:Y:S05]  /*3340*/  BSYNC B0 ;  /* 0x0000000000007941 */ /* 0x000fea0003800000 */
.L_x_53:
        /* <DEDUP_REMOVED lines=12> */
.L_x_56:
[----:B------:R-:W-:Y:S05]  /*3410*/  BSYNC B0 ;  /* 0x0000000000007941 */ /* 0x000fea0003800000 */
.L_x_55:
[----:B-----5:R-:W-:Y:S01]  /*3420*/  IMAD.U32 R13, R159, 0x10000, RZ ;  /* 0x000100009f0d7824 */ /* 0x020fe200078e00ff */
        /* <DEDUP_REMOVED lines=11> */
[----:B0-----:R-:W-:Y:S05]  /*34e0*/  @!P0 BRA `(.L_x_58) ;  /* 0x0000000000048947 */ /* 0x001fea0003800000 */
[----:B------:R0:W5:Y:S02]  /*34f0*/  LDG.E.LTC128B.U16 R159, desc[UR12][R166.64+0x40] ;  /* 0x0000400ca69f7981 */ /* 0x000164000c1e1520 */
.L_x_58:
[----:B------:R-:W-:Y:S05]  /*3500*/  BSYNC B0 ;  /* 0x0000000000007941 */ /* 0x000fea0003800000 */
.L_x_57:
        /* <DEDUP_REMOVED lines=15> */
.L_x_60:
[----:B------:R-:W-:Y:S05]  /*3600*/  BSYNC B0 ;  /* 0x0000000000007941 */ /* 0x000fea0003800000 */
.L_x_59:
        /* <DEDUP_REMOVED lines=11> */
.L_x_62:
[----:B------:R-:W-:Y:S05]  /*36c0*/  BSYNC B0 ;  /* 0x0000000000007941 */ /* 0x000fea0003800000 */
.L_x_61:
        /* <DEDUP_REMOVED lines=12> */
.L_x_64:
[----:B------:R-:W-:Y:S05]  /*3790*/  BSYNC B0 ;  /* 0x0000000000007941 */ /* 0x000fea0003800000 */
.L_x_63:
        /* <DEDUP_REMOVED lines=14> */
.L_x_66:
[----:B------:R-:W-:Y:S05]  /*3880*/  BSYNC B0 ;  /* 0x0000000000007941 */ /* 0x000fea0003800000 */
.L_x_65:
        /* <DEDUP_REMOVED lines=15> */
.L_x_68:
[----:B------:R-:W-:Y:S05]  /*3980*/  BSYNC B0 ;  /* 0x0000000000007941 */ /* 0x000fea0003800000 */
.L_x_67:
        /* <DEDUP_REMOVED lines=11> */
.L_x_70:
[----:B------:R-:W-:Y:S05]  /*3a40*/  BSYNC B0 ;  /* 0x0000000000007941 */ /* 0x000fea0003800000 */
.L_x_69:
        /* <DEDUP_REMOVED lines=12> */
.L_x_72:
[----:B------:R-:W-:Y:S05]  /*3b10*/  BSYNC B0 ;  /* 0x0000000000007941 */ /* 0x000fea0003800000 */
.L_x_71:
[----:B-----5:R-:W-:Y:S01]  /*3b20*/  IMAD.U32 R13, R159, 0x10000, RZ ;  /* 0x000100009f0d7824 */ /* 0x020fe200078e00ff */
[----:B------:R-:W-:Y:S01]  /*3b30*/  ISETP.GT.AND P3, PT, R8, 0x30, PT ;  /* 0x000000300800780c */ /* 0x000fe20003f64270 */
[----:B------:R-:W-:Y:S01]  /*3b40*/  @P0 IMAD.MOV.U32 R12, RZ, RZ, R156 ;  /* 0x000000ffff0c0224 */ /* 0x000fe200078e009c */
[----:B------:R-:W-:Y:S01]  /*3b50*/  BSSY B0, `(.L_x_73) ;  /* 0x0000009000007945 */ /* 0x000fe20003800000 */
[----:B------:R-:W-:Y:S01]  /*3b60*/  FMUL R6, R13, R2 ;  /* 0x000000020d067220 */ /* 0x000fe20000400000 */
[----:B------:R-:W-:-:S03]  /*3b70*/  @P0 IMAD.MOV.U32 R13, RZ, RZ, R157 ;  /* 0x000000ffff0d0224 */ /* 0x000fc600078e009d */
[----:B------:R-:W-:-:S05]  /*3b80*/  FFMA R6, R143, R0, R6 ;  /* 0x000000008f067223 */ /* 0x000fca0000000006 */
[----:B------:R-:W-:-:S05]  /*3b90*/  F2FP.BF16.F32.PACK_AB R6, RZ, R6 ;  /* 0x00000006ff06723e */ /* 0x000fca00000010ff */
[----:B------:R0:W-:Y:S01]  /*3ba0*/  @P0 STG.E.U16 desc[UR12][R12.64+0x52], R6 ;  /* 0x000052060c000986 */ /* 0x0001e2000c10150c */
[----:B------:R-:W-:-:S13]  /*3bb0*/  ISETP.GT.AND P0, PT, R7, RZ, P3 ;  /* 0x000000ff0700720c */ /* 0x000fda0001f04270 */
[----:B0-----:R-:W-:Y:S05]  /*3bc0*/  @!P0 BRA `(.L_x_74) ;  /* 0x0000000000048947 */ /* 0x001fea0003800000 */
[----:B------:R0:W5:Y:S02]  /*3bd0*/  LDG.E.LTC128B.U16 R159, desc[UR12][R166.64+0x60] ;  /* 0x0000600ca69f7981 */ /* 0x000164000c1e1520 */
.L_x_74:
[----:B------:R-:W-:Y:S05]  /*3be0*/  BSYNC B0 ;  /* 0x0000000000007941 */ /* 0x000fea0003800000 */
.L_x_73:
[----:B-----5:R-:W-:Y:S01]  /*3bf0*/  IMAD.U32 R13, R159, 0x10000, RZ ;  /* 0x000100009f0d7824 */ /* 0x020fe200078e00ff */
[----:B------:R-:W-:Y:S01]  /*3c00*/  ISETP.GT.AND P2, PT, R8, 0x31, PT ;  /* 0x000000310800780c */ /* 0x000fe20003f44270 */
        /* <DEDUP_REMOVED lines=8> */
[----:B------:R-:W-:-:S13]  /*3c90*/  ISETP.GT.AND P0, PT, R7, RZ, P2 ;  /* 0x000000ff0700720c */ /* 0x000fda0001704270 */
[----:B0-----:R-:W-:Y:S05]  /*3ca0*/  @!P0 BRA `(.L_x_76) ;  /* 0x0000000000048947 */ /* 0x001fea0003800000 */
[----:B------:R0:W5:Y:S02]  /*3cb0*/  LDG.E.LTC128B.U16 R159, desc[UR12][R166.64+0x62] ;  /* 0x0000620ca69f7981 */ /* 0x000164000c1e1520 */
.L_x_76:
[----:B------:R-:W-:Y:S05]  /*3cc0*/  BSYNC B0 ;  /* 0x0000000000007941 */ /* 0x000fea0003800000 */
.L_x_75:
        /* <DEDUP_REMOVED lines=11> */
.L_x_78:
[----:B------:R-:W-:Y:S05]  /*3d80*/  BSYNC B0 ;  /* 0x0000000000007941 */ /* 0x000fea0003800000 */
.L_x_77:
        /* <DEDUP_REMOVED lines=12> */
.L_x_80:
[----:B------:R-:W-:Y:S05]  /*3e50*/  BSYNC B0 ;  /* 0x0000000000007941 */ /* 0x000fea0003800000 */
.L_x_79:
        /* <DEDUP_REMOVED lines=12> */
.L_x_82:
[----:B------:R-:W-:Y:S05]  /*3f20*/  BSYNC B0 ;  /* 0x0000000000007941 */ /* 0x000fea0003800000 */
.L_x_81:
        /* <DEDUP_REMOVED lines=9> */
[----:B------:R-:W-:-:S04]  /*3fc0*/  ISETP.GT.AND P0, PT, R8, 0x39, PT ;  /* 0x000000390800780c */ /* 0x000fc80003f04270 */
[----:B------:R-:W-:-:S13]  /*3fd0*/  ISETP.GT.AND P5, PT, R7, RZ, P0 ;  /* 0x000000ff0700720c */ /* 0x000fda00007a4270 */
[----:B0-----:R-:W-:Y:S05]  /*3fe0*/  @!P5 BRA `(.L_x_84) ;  /* 0x000000000004d947 */ /* 0x001fea0003800000 */
[----:B------:R0:W5:Y:S02]  /*3ff0*/  LDG.E.LTC128B.U16 R159, desc[UR12][R166.64+0x72] ;  /* 0x0000720ca69f7981 */ /* 0x000164000c1e1520 */
.L_x_84:
[----:B------:R-:W-:Y:S05]  /*4000*/  BSYNC B0 ;  /* 0x0000000000007941 */ /* 0x000fea0003800000 */
.L_x_83:
        /* <DEDUP_REMOVED lines=11> */
.L_x_86:
[----:B------:R-:W-:Y:S05]  /*40c0*/  BSYNC B0 ;  /* 0x0000000000007941 */ /* 0x000fea0003800000 */
.L_x_85:
        /* <DEDUP_REMOVED lines=12> */
.L_x_88:
[----:B------:R-:W-:Y:S05]  /*4190*/  BSYNC B0 ;  /* 0x0000000000007941 */ /* 0x000fea0003800000 */
.L_x_87:
[----:B0--3-5:R-:W-:Y:S01]  /*41a0*/  IMAD.U32 R11, R159, 0x10000, RZ ;  /* 0x000100009f0b7824 */ /* 0x029fe200078e00ff */
[----:B------:R-:W-:Y:S01]  /*41b0*/  LOP3.LUT R121, R9, 0x10, RZ, 0xfc, !PT ;  /* 0x0000001009797812 */ /* 0x000fe200078efcff */
[----:B------:R-:W-:Y:S01]  /*41c0*/  @P5 IMAD.MOV.U32 R12, RZ, RZ, R156 ;  /* 0x000000ffff0c5224 */ /* 0x000fe200078e009c */
[----:B------:R-:W-:Y:S01]  /*41d0*/  USHF.L.U32 UR22, UR4, 0x7, URZ ;  /* 0x0000000704167899 */ /* 0x000fe2000800063f */
[----:B------:R-:W-:Y:S01]  /*41e0*/  FMUL R6, R11, R2 ;  /* 0x000000020b067220 */ /* 0x000fe20000400000 */
[----:B------:R-:W-:Y:S01]  /*41f0*/  @P5 IMAD.MOV.U32 R13, RZ, RZ, R157 ;  /* 0x000000ffff0d5224 */ /* 0x000fe200078e009d */
[----:B------:R-:W-:Y:S02]  /*4200*/  USHF.L.U64.HI UR4, UR4, 0x7, UR5 ;  /* 0x0000000704047899 */ /* 0x000fe40008010205 */
[----:B------:R-:W-:-:S05]  /*4210*/  FFMA R6, R151, R0, R6 ;  /* 0x0000000097067223 */ /* 0x000fca0000000006 */
[----:B------:R-:W-:-:S05]  /*4220*/  F2FP.BF16.F32.PACK_AB R6, RZ, R6 ;  /* 0x00000006ff06723e */ /* 0x000fca00000010ff */
[----:B------:R0:W-:Y:S01]  /*4230*/  @P5 STG.E.U16 desc[UR12][R12.64+0x72], R6 ;  /* 0x000072060c005986 */ /* 0x0001e2000c10150c */
[----:B------:R-:W-:-:S05]  /*4240*/  IADD3 R124, P5, R121, R154, RZ ;  /* 0x0000009a797c7210 */ /* 0x000fca0007fbe0ff */
[----:B------:R-:W-:Y:S01]  /*4250*/  IMAD.X R125, R15, 0x1, R155, P5 ;  /* 0x000000010f7d7824 */ /* 0x000fe200028e069b */
[----:B------:R-:W-:-:S04]  /*4260*/  IADD3 R10, P5, R20, UR22, RZ ;  /* 0x00000016140a7c10 */ /* 0x000fc8000ffbe0ff */
[----:B------:R-:W-:Y:S02]  /*4270*/  IADD3.X R11, R21, UR4, RZ, P5, !PT ;  /* 0x00000004150b7c10 */ /* 0x000fe4000affe4ff */
[----:B------:R-:W-:-:S13]  /*4280*/  ISETP.GT.AND P5, PT, R7, 0x40, P4 ;  /* 0x000000400700780c */ /* 0x000fda00027a4270 */
[----:B------:R-:W0:Y:S01]  /*4290*/  @P5 LDG.E.LTC128B.U16 R159, desc[UR12][R10.64] ;  /* 0x0000000c0a9f5981 */ /* 0x000e22000c1e1520 */
[----:B------:R-:W-:Y:S01]  /*42a0*/  LOP3.LUT R23, R9, 0x12, RZ, 0xfc, !PT ;  /* 0x0000001209177812 */ /* 0x000fe200078efcff */
[----:B------:R-:W-:Y:S01]  /*42b0*/  ULOP3.LUT UR21, UR22, 0x2, URZ, 0xfc, !UPT ;  /* 0x0000000216157892 */ /* 0x000fe2000f8efc3f */
[----:B0-----:R-:W-:-:S04]  /*42c0*/  IMAD.U32 R13, R159, 0x10000, RZ ;  /* 0x000100009f0d7824 */ /* 0x001fc800078e00ff */
[----:B------:R-:W-:-:S04]  /*42d0*/  FMUL R13, R13, R2 ;  /* 0x000000020d0d7220 */ /* 0x000fc80000400000 */
[----:B------:R-:W-:-:S05]  /*42e0*/  FFMA R13, R88, R0, R13 ;  /* 0x00000000580d7223 */ /* 0x000fca000000000d */
[----:B------:R-:W-:-:S04]  /*42f0*/  F2FP.BF16.F32.PACK_AB R13, RZ, R13 ;  /* 0x0000000dff0d723e */ /* 0x000fc800000010ff */
[----:B------:R-:W-:-:S05]  /*4300*/  PRMT R8, R13, 0x7610, R8 ;  /* 0x000076100d087816 */ /* 0x000fca0000000008 */
[----:B------:R0:W-:Y:S01]  /*4310*/  @P5 STG.E.U16 desc[UR12][R4.64], R8 ;  /* 0x0000000804005986 */ /* 0x0001e2000c10150c */
[----:B------:R-:W-:-:S05]  /*4320*/  IADD3 R126, P5, R23, R154, RZ ;  /* 0x0000009a177e7210 */ /* 0x000fca0007fbe0ff */
[----:B------:R-:W-:Y:S01]  /*4330*/  IMAD.X R127, R15, 0x1, R155, P5 ;  /* 0x000000010f7f7824 */ /* 0x000fe200028e069b */
[----:B------:R-:W-:-:S04]  /*4340*/  IADD3 R128, P5, R20, UR21, RZ ;  /* 0x0000001514807c10 */ /* 0x000fc8000ffbe0ff */
[----:B------:R-:W-:Y:S02]  /*4350*/  IADD3.X R129, R21, UR4, RZ, P5, !PT ;  /* 0x0000000415817c10 */ /* 0x000fe4000affe4ff */
[----:B------:R-:W-:-:S13]  /*4360*/  ISETP.GT.AND P5, PT, R7, 0x40, P6 ;  /* 0x000000400700780c */ /* 0x000fda00037a4270 */
[----:B------:R-:W3:Y:S01]  /*4370*/  @P5 LDG.E.LTC128B.U16 R159, desc[UR12][R128.64] ;  /* 0x0000000c809f5981 */ /* 0x000ee2000c1e1520 */
[----:B------:R-:W-:Y:S01]  /*4380*/  BSSY B0, `(.L_x_89) ;  /* 0x000000d000007945 */ /* 0x000fe20003800000 */
[----:B---3--:R-:W-:-:S04]  /*4390*/  IMAD.U32 R13, R159, 0x10000, RZ ;  /* 0x000100009f0d7824 */ /* 0x008fc800078e00ff */
[----:B------:R-:W-:-:S04]  /*43a0*/  FMUL R6, R13, R2 ;  /* 0x000000020d067220 */ /* 0x000fc80000400000 */
        /* <DEDUP_REMOVED lines=8> */
[----:B0-----:R-:W-:Y:S05]  /*4430*/  @!P5 BRA `(.L_x_90) ;  /* 0x000000000004d947 */ /* 0x001fea0003800000 */
[----:B------:R0:W5:Y:S02]  /*4440*/  LDG.E.LTC128B.U16 R159, desc[UR12][R12.64] ;  /* 0x0000000c0c9f7981 */ /* 0x000164000c1e1520 */
.L_x_90:
[----:B------:R-:W-:Y:S05]  /*4450*/  BSYNC B0 ;  /* 0x0000000000007941 */ /* 0x000fea0003800000 */
.L_x_89:
[C---:B-----5:R-:W-:Y:S01]  /*4460*/  IMAD.U32 R89, R159.reuse, 0x10000, RZ ;  /* 0x000100009f597824 */ /* 0x060fe200078e00ff */
[----:B------:R-:W-:Y:S01]  /*4470*/  BSSY B0, `(.L_x_91) ;  /* 0x000000d000007945 */ /* 0x000fe20003800000 */
[----:B------:R-:W-:Y:S02]  /*4480*/  PRMT R88, R159, 0x7610, R88 ;  /* 0x000076109f587816 */ /* 0x000fe40000000058 */
[----:B------:R-:W-:-:S04]  /*4490*/  FMUL R89, R89, R2 ;  /* 0x0000000259597220 */ /* 0x000fc80000400000 */
[----:B------:R-:W-:-:S05]  /*44a0*/  FFMA R89, R90, R0, R89 ;  /* 0x000000005a597223 */ /* 0x000fca0000000059 */
[----:B------:R-:W-:-:S05]  /*44b0*/  F2FP.BF16.F32.PACK_AB R89, RZ, R89 ;  /* 0x00000059ff59723e */ /* 0x000fca00000010ff */
[----:B------:R3:W-:Y:S01]  /*44c0*/  @P5 STG.E.U16 desc[UR12][R18.64], R89 ;  /* 0x0000005912005986 */ /* 0x0007e2000c10150c */
[----:B------:R-:W-:-:S05]  /*44d0*/  IADD3 R128, P5, R3, R156, RZ ;  /* 0x0000009c03807210 */ /* 0x000fca0007fbe0ff */
[----:B------:R-:W-:Y:S01]  /*44e0*/  IMAD.X R129, R15, 0x1, R157, P5 ;  /* 0x000000010f817824 */ /* 0x000fe200028e069d */
[----:B------:R-:W-:-:S13]  /*44f0*/  ISETP.GT.AND P5, PT, R7, 0x48, P6 ;  /* 0x000000480700780c */ /* 0x000fda00037a4270 */
[----:B---3--:R-:W-:Y:S05]  /*4500*/  @!P5 BRA `(.L_x_92) ;  /* 0x00000000000cd947 */ /* 0x008fea0003800000 */
[----:B------:R-:W-:-:S04]  /*4510*/  IADD3 R88, P6, R16, UR21, RZ ;  /* 0x0000001510587c10 */ /* 0x000fc8000ffde0ff */
[----:B------:R-:W-:-:S05]  /*4520*/  IADD3.X R89, R17, UR4, RZ, P6, !PT ;  /* 0x0000000411597c10 */ /* 0x000fca000b7fe4ff */
[----:B------:R3:W5:Y:S04]  /*4530*/  LDG.E.LTC128B.U16 R88, desc[UR12][R88.64] ;  /* 0x0000000c58587981 */ /* 0x000768000c1e1520 */
.L_x_92:
[----:B------:R-:W-:Y:S05]  /*4540*/  BSYNC B0 ;  /* 0x0000000000007941 */ /* 0x000fea0003800000 */
.L_x_91:
[----:B---3-5:R-:W-:Y:S01]  /*4550*/  IMAD.U32 R89, R88, 0x10000, RZ ;  /* 0x0001000058597824 */ /* 0x028fe200078e00ff */
[----:B------:R-:W-:Y:S01]  /*4560*/  ULOP3.LUT UR20, UR22, 0x10, URZ, 0xfc, !UPT ;  /* 0x0000001016147892 */ /* 0x000fe2000f8efc3f */
[----:B------:R-:W-:Y:S02]  /*4570*/  LOP3.LUT P6, RZ, R120, 0x4, RZ, 0xc0, !PT ;  /* 0x0000000478ff7812 */ /* 0x000fe400078cc0ff */
[----:B------:R-:W-:Y:S01]  /*4580*/  FMUL R6, R89, R2 ;  /* 0x0000000259067220 */ /* 0x000fe20000400000 */
[----:B------:R-:W-:-:S03]  /*4590*/  LOP3.LUT R89, R9, 0x20, RZ, 0xfc, !PT ;  /* 0x0000002009597812 */ /* 0x000fc600078efcff */
        /* <DEDUP_REMOVED lines=8> */
[----:B------:R-:W2:Y:S01]  /*4620*/  @P5 LDG.E.LTC128B.U16 R88, desc[UR12][R130.64] ;  /* 0x0000000c82585981 */ /* 0x000ea2000c1e1520 */
[----:B------:R-:W-:Y:S01]  /*4630*/  ULOP3.LUT UR19, UR22, 0x12, URZ, 0xfc, !UPT ;  /* 0x0000001216137892 */ /* 0x000fe2000f8efc3f */
[----:B--2---:R-:W-:-:S04]  /*4640*/  IMAD.U32 R91, R88, 0x10000, RZ ;  /* 0x00010000585b7824 */ /* 0x004fc800078e00ff */
[----:B------:R-:W-:-:S04]  /*4650*/  FMUL R91, R91, R2 ;  /* 0x000000025b5b7220 */ /* 0x000fc80000400000 */
[----:B------:R-:W-:-:S05]  /*4660*/  FFMA R91, R92, R0, R91 ;  /* 0x000000005c5b7223 */ /* 0x000fca000000005b */
[----:B------:R-:W-:-:S04]  /*4670*/  F2FP.BF16.F32.PACK_AB R91, RZ, R91 ;  /* 0x0000005bff5b723e */ /* 0x000fc800000010ff */
[----:B------:R-:W-:Y:S02]  /*4680*/  PRMT R8, R91, 0x7610, R8 ;  /* 0x000076105b087816 */ /* 0x000fe40000000008 */
[----:B------:R-:W-:-:S03]  /*4690*/  LOP3.LUT R91, R9, 0x22, RZ, 0xfc, !PT ;  /* 0x00000022095b7812 */ /* 0x000fc600078efcff */
[----:B------:R2:W-:Y:S01]  /*46a0*/  @P5 STG.E.U16 desc[UR12][R124.64], R8 ;  /* 0x000000087c005986 */ /* 0x0005e2000c10150c */
[----:B---3--:R-:W-:-:S05]  /*46b0*/  IADD3 R128, P5, R91, R154, RZ ;  /* 0x0000009a5b807210 */ /* 0x008fca0007fbe0ff */
[----:B------:R-:W-:Y:S01]  /*46c0*/  IMAD.X R129, R15, 0x1, R155, P5 ;  /* 0x000000010f817824 */ /* 0x000fe200028e069b */
[----:B------:R-:W-:-:S04]  /*46d0*/  IADD3 R130, P5, R20, UR19, RZ ;  /* 0x0000001314827c10 */ /* 0x000fc8000ffbe0ff */
[----:B------:R-:W-:Y:S02]  /*46e0*/  IADD3.X R131, R21, UR4, RZ, P5, !PT ;  /* 0x0000000415837c10 */ /* 0x000fe4000affe4ff */
[----:B------:R-:W-:-:S04]  /*46f0*/  LOP3.LUT P5, RZ, R120, 0x8, RZ, 0xc0, !PT ;  /* 0x0000000878ff7812 */ /* 0x000fc800078ac0ff */
        /* <DEDUP_REMOVED lines=8> */
[----:B--2---:R-:W-:-:S05]  /*4780*/  IADD3 R124, P5, R121, R156, RZ ;  /* 0x0000009c797c7210 */ /* 0x004fca0007fbe0ff */
[----:B------:R-:W-:Y:S01]  /*4790*/  IMAD.X R125, R15, 0x1, R157, P5 ;  /* 0x000000010f7d7824 */ /* 0x000fe200028e069d */
[----:B------:R-:W-:-:S13]  /*47a0*/  ISETP.GT.AND P5, PT, R7, 0x48, P6 ;  /* 0x000000480700780c */ /* 0x000fda00037a4270 */
[----:B---3--:R-:W-:Y:S05]  /*47b0*/  @!P5 BRA `(.L_x_94) ;  /* 0x00000000000cd947 */ /* 0x008fea0003800000 */
[----:B------:R-:W-:-:S04]  /*47c0*/  IADD3 R92, P6, R16, UR20, RZ ;  /* 0x00000014105c7c10 */ /* 0x000fc8000ffde0ff */
[----:B------:R-:W-:-:S05]  /*47d0*/  IADD3.X R93, R17, UR4, RZ, P6, !PT ;  /* 0x00000004115d7c10 */ /* 0x000fca000b7fe4ff */
[----:B------:R2:W5:Y:S04]  /*47e0*/  LDG.E.LTC128B.U16 R88, desc[UR12][R92.64] ;  /* 0x0000000c5c587981 */ /* 0x000568000c1e1520 */
.L_x_94:
[----:B------:R-:W-:Y:S05]  /*47f0*/  BSYNC B0 ;  /* 0x0000000000007941 */ /* 0x000fea0003800000 */
.L_x_93:
[----:B--2--5:R-:W-:Y:S01]  /*4800*/  IMAD.U32 R93, R88, 0x10000, RZ ;  /* 0x00010000585d7824 */ /* 0x024fe200078e00ff */
[----:B------:R-:W-:Y:S01]  /*4810*/  LOP3.LUT P6, RZ, R120, 0x8, RZ, 0xc0, !PT ;  /* 0x0000000878ff7812 */ /* 0x000fe200078cc0ff */
[----:B------:R-:W-:Y:S02]  /*4820*/  BSSY B0, `(.L_x_95) ;  /* 0x000000c000007945 */ /* 0x000fe40003800000 */
[----:B------:R-:W-:-:S04]  /*4830*/  FMUL R93, R93, R2 ;  /* 0x000000025d5d7220 */ /* 0x000fc80000400000 */
[----:B------:R-:W-:-:S05]  /*4840*/  FFMA R93, R94, R0, R93 ;  /* 0x000000005e5d7223 */ /* 0x000fca000000005d */
[----:B------:R-:W-:-:S05]  /*4850*/  F2FP.BF16.F32.PACK_AB R93, RZ, R93 ;  /* 0x0000005dff5d723e */ /* 0x000fca00000010ff */
[----:B------:R2:W-:Y:S01]  /*4860*/  @P5 STG.E.U16 desc[UR12][R124.64], R93 ;  /* 0x0000005d7c005986 */ /* 0x0005e2000c10150c */
[----:B------:R-:W-:-:S05]  /*4870*/  IADD3 R126, P5, R23, R156, RZ ;  /* 0x0000009c177e7210 */ /* 0x000fca0007fbe0ff */
[----:B------:R-:W-:Y:S01]  /*4880*/  IMAD.X R127, R15, 0x1, R157, P5 ;  /* 0x000000010f7f7824 */ /* 0x000fe200028e069d */
[----:B------:R-:W-:-:S13]  /*4890*/  ISETP.GT.AND P5, PT, R7, 0x48, P6 ;  /* 0x000000480700780c */ /* 0x000fda00037a4270 */
[----:B--2---:R-:W-:Y:S05]  /*48a0*/  @!P5 BRA `(.L_x_96) ;  /* 0x00000000000cd947 */ /* 0x004fea0003800000 */
[----:B------:R-:W-:-:S04]  /*48b0*/  IADD3 R92, P6, R16, UR19, RZ ;  /* 0x00000013105c7c10 */ /* 0x000fc8000ffde0ff */
[----:B------:R-:W-:-:S05]  /*48c0*/  IADD3.X R93, R17, UR4, RZ, P6, !PT ;  /* 0x00000004115d7c10 */ /* 0x000fca000b7fe4ff */
[----:B------:R2:W5:Y:S04]  /*48d0*/  LDG.E.LTC128B.U16 R88, desc[UR12][R92.64] ;  /* 0x0000000c5c587981 */ /* 0x000568000c1e1520 */
.L_x_96:
[----:B------:R-:W-:Y:S05]  /*48e0*/  BSYNC B0 ;  /* 0x0000000000007941 */ /* 0x000fea0003800000 */
.L_x_95:
[----:B--2--5:R-:W-:Y:S01]  /*48f0*/  IMAD.U32 R93, R88, 0x10000, RZ ;  /* 0x00010000585d7824 */ /* 0x024fe200078e00ff */
        /* <DEDUP_REMOVED lines=12> */
[----:B------:R-:W3:Y:S01]  /*49c0*/  @P5 LDG.E.LTC128B.U16 R88, desc[UR12][R130.64] ;  /* 0x0000000c82585981 */ /* 0x000ee2000c1e1520 */
[----:B------:R-:W-:Y:S01]  /*49d0*/  ULOP3.LUT UR17, UR22, 0x22, URZ, 0xfc, !UPT ;  /* 0x0000002216117892 */ /* 0x000fe2000f8efc3f */
[----:B---3--:R-:W-:-:S04]  /*49e0*/  IMAD.U32 R95, R88, 0x10000, RZ ;  /* 0x00010000585f7824 */ /* 0x008fc800078e00ff */
[----:B------:R-:W-:-:S04]  /*49f0*/  FMUL R95, R95, R2 ;  /* 0x000000025f5f7220 */ /* 0x000fc80000400000 */
[----:B------:R-:W-:-:S05]  /*4a00*/  FFMA R95, R96, R0, R95 ;  /* 0x00000000605f7223 */ /* 0x000fca000000005f */
[----:B------:R-:W-:-:S04]  /*4a10*/  F2FP.BF16.F32.PACK_AB R95, RZ, R95 ;  /* 0x0000005fff5f723e */ /* 0x000fc800000010ff */
[----:B------:R-:W-:Y:S02]  /*4a20*/  PRMT R8, R95, 0x7610, R8 ;  /* 0x000076105f087816 */ /* 0x000fe40000000008 */
[----:B------:R-:W-:-:S03]  /*4a30*/  LOP3.LUT R95, R9, 0x32, RZ, 0xfc, !PT ;  /* 0x00000032095f7812 */ /* 0x000fc600078efcff */
[----:B------:R3:W-:Y:S01]  /*4a40*/  @P5 STG.E.U16 desc[UR12][R122.64], R8 ;  /* 0x000000087a005986 */ /* 0x0007e2000c10150c */
[----:B--2---:R-:W-:-:S05]  /*4a50*/  IADD3 R126, P5, R95, R154, RZ ;  /* 0x0000009a5f7e7210 */ /* 0x004fca0007fbe0ff */
[----:B------:R-:W-:Y:S01]  /*4a60*/  IMAD.X R127, R15, 0x1, R155, P5 ;  /* 0x000000010f7f7824 */ /* 0x000fe200028e069b */
[----:B------:R-:W-:-:S04]  /*4a70*/  IADD3 R130, P5, R20, UR17, RZ ;  /* 0x0000001114827c10 */ /* 0x000fc8000ffbe0ff */
[----:B------:R-:W-:Y:S02]  /*4a80*/  IADD3.X R131, R21, UR4, RZ, P5, !PT ;  /* 0x0000000415837c10 */ /* 0x000fe4000affe4ff */
[----:B------:R-:W-:-:S04]  /*4a90*/  LOP3.LUT P5, RZ, R120, 0x20, RZ, 0xc0, !PT ;  /* 0x0000002078ff7812 */ /* 0x000fc800078ac0ff */
[----:B------:R-:W-:-:S13]  /*4aa0*/  ISETP.GT.AND P5, PT, R7, 0x40, P5 ;  /* 0x000000400700780c */ /* 0x000fda0002fa4270 */
[----:B------:R-:W2:Y:S01]  /*4ab0*/  @P5 LDG.E.LTC128B.U16 R88, desc[UR12][R130.64] ;  /* 0x0000000c82585981 */ /* 0x000ea2000c1e1520 */
[----:B------:R-:W-:Y:S01]  /*4ac0*/  BSSY B0, `(.L_x_97) ;  /* 0x000000d000007945 */ /* 0x000fe20003800000 */
[----:B--2---:R-:W-:-:S04]  /*4ad0*/  IMAD.U32 R133, R88, 0x10000, RZ ;  /* 0x0001000058857824 */ /* 0x004fc800078e00ff */
[----:B------:R-:W-:-:S04]  /*4ae0*/  FMUL R6, R133, R2 ;  /* 0x0000000285067220 */ /* 0x000fc80000400000 */
[----:B------:R-:W-:-:S05]  /*4af0*/  FFMA R6, R97, R0, R6 ;  /* 0x0000000061067223 */ /* 0x000fca0000000006 */
[----:B------:R-:W-:-:S05]  /*4b00*/  F2FP.BF16.F32.PACK_AB R6, RZ, R6 ;  /* 0x00000006ff06723e */ /* 0x000fca00000010ff */
[----:B------:R2:W-:Y:S01]  /*4b10*/  @P5 STG.E.U16 desc[UR12][R128.64], R6 ;  /* 0x0000000680005986 */ /* 0x0005e2000c10150c */
[----:B---3--:R-:W-:-:S05]  /*4b20*/  IADD3 R122, P5, R89, R156, RZ ;  /* 0x0000009c597a7210 */ /* 0x008fca0007fbe0ff */
[----:B------:R-:W-:Y:S01]  /*4b30*/  IMAD.X R123, R15, 0x1, R157, P5 ;  /* 0x000000010f7b7824 */ /* 0x000fe200028e069d */
[----:B------:R-:W-:-:S13]  /*4b40*/  ISETP.GT.AND P5, PT, R7, 0x48, P6 ;  /* 0x000000480700780c */ /* 0x000fda00037a4270 */
[----:B--2---:R-:W-:Y:S05]  /*4b50*/  @!P5 BRA `(.L_x_98) ;  /* 0x00000000000cd947 */ /* 0x004fea0003800000 */
[----:B------:R-:W-:-:S04]  /*4b60*/  IADD3 R96, P6, R16, UR18, RZ ;  /* 0x0000001210607c10 */ /* 0x000fc8000ffde0ff */
[----:B------:R-:W-:-:S05]  /*4b70*/  IADD3.X R97, R17, UR4, RZ, P6, !PT ;  /* 0x0000000411617c10 */ /* 0x000fca000b7fe4ff */
[----:B------:R2:W5:Y:S04]  /*4b80*/  LDG.E.LTC128B.U16 R88, desc[UR12][R96.64] ;  /* 0x0000000c60587981 */ /* 0x000568000c1e1520 */
.L_x_98:
[----:B------:R-:W-:Y:S05]  /*4b90*/  BSYNC B0 ;  /* 0x0000000000007941 */ /* 0x000fea0003800000 */
.L_x_97:
        /* <DEDUP_REMOVED lines=14> */
.L_x_100:
[----:B------:R-:W-:Y:S05]  /*4c80*/  BSYNC B0 ;  /* 0x0000000000007941 */ /* 0x000fea0003800000 */
.L_x_99:
        /* <DEDUP_REMOVED lines=42> */
.L_x_102:
[----:B------:R-:W-:Y:S05]  /*4f30*/  BSYNC B0 ;  /* 0x0000000000007941 */ /* 0x000fea0003800000 */
.L_x_101:
        /* <DEDUP_REMOVED lines=14> */
.L_x_104:
[----:B------:R-:W-:Y:S05]  /*5020*/  BSYNC B0 ;  /* 0x0000000000007941 */ /* 0x000fea0003800000 */
.L_x_103:
        /* <DEDUP_REMOVED lines=42> */
.L_x_106:
[----:B------:R-:W-:Y:S05]  /*52d0*/  BSYNC B0 ;  /* 0x0000000000007941 */ /* 0x000fea0003800000 */
.L_x_105:
        /* <DEDUP_REMOVED lines=14> */
.L_x_108:
[----:B------:R-:W-:Y:S05]  /*53c0*/  BSYNC B0 ;  /* 0x0000000000007941 */ /* 0x000fea0003800000 */
.L_x_107:
        /* <DEDUP_REMOVED lines=42> */
.L_x_110:
[----:B------:R-:W-:Y:S05]  /*5670*/  BSYNC B0 ;  /* 0x0000000000007941 */ /* 0x000fea0003800000 */
.L_x_109:
        /* <DEDUP_REMOVED lines=14> */
.L_x_112:
[----:B------:R-:W-:Y:S05]  /*5760*/  BSYNC B0 ;  /* 0x0000000000007941 */ /* 0x000fea0003800000 */
.L_x_111:
[----:B--2--5:R-:W-:Y:S01]  /*5770*/  IMAD.U32 R109, R88, 0x10000, RZ ;  /* 0x00010000586d7824 */ /* 0x024fe200078e00ff */
[----:B------:R-:W-:-:S03]  /*5780*/  ULOP3.LUT UR8, UR22, 0x60, URZ, 0xfc, !UPT ;  /* 0x0000006016087892 */ /* 0x000fc6000f8efc3f */
        /* <DEDUP_REMOVED lines=38> */
.L_x_114:
[----:B------:R-:W-:Y:S05]  /*59f0*/  BSYNC B0 ;  /* 0x0000000000007941 */ /* 0x000fea0003800000 */
.L_x_113:
[----:B--2--5:R-:W-:Y:S01]  /*5a00*/  IMAD.U32 R113, R88, 0x10000, RZ ;  /* 0x0001000058717824 */ /* 0x024fe200078e00ff */
[----:B------:R-:W-:Y:S03]  /*5a10*/  BSSY B0, `(.L_x_115) ;  /* 0x000000c000007945 */ /* 0x000fe60003800000 */
        /* <DEDUP_REMOVED lines=11> */
.L_x_116:
[----:B------:R-:W-:Y:S05]  /*5ad0*/  BSYNC B0 ;  /* 0x0000000000007941 */ /* 0x000fea0003800000 */
.L_x_115:
[----:B--2--5:R-:W-:Y:S01]  /*5ae0*/  IMAD.U32 R113, R88, 0x10000, RZ ;  /* 0x0001000058717824 */ /* 0x024fe200078e00ff */
[----:B------:R-:W-:-:S03]  /*5af0*/  ULOP3.LUT UR6, UR22, 0x70, URZ, 0xfc, !UPT ;  /* 0x0000007016067892 */ /* 0x000fc6000f8efc3f */
[----:B------:R-:W-:-:S04]  /*5b00*/  FMUL R6, R113, R2 ;  /* 0x0000000271067220 */ /* 0x000fc80000400000 */
[----:B------:R-:W-:-:S05]  /*5b10*/  FFMA R6, R115, R0, R6 ;  /* 0x0000000073067223 */ /* 0x000fca0000000006 */
[----:B------:R-:W-:-:S05]  /*5b20*/  F2FP.BF16.F32.PACK_AB R6, RZ, R6 ;  /* 0x00000006ff06723e */ /* 0x000fca00000010ff */
[----:B------:R-:W-:Y:S01]  /*5b30*/  @P5 STG.E.U16 desc[UR12][R128.64], R6 ;  /* 0x0000000680005986 */ /* 0x000fe2000c10150c */
        /* <DEDUP_REMOVED lines=10> */
[----:B------:R-:W-:-:S05]  /*5be0*/  F2FP.BF16.F32.PACK_AB R123, RZ, R123 ;  /* 0x0000007bff7b723e */ /* 0x000fca00000010ff */
[----:B------:R2:W-:Y:S01]  /*5bf0*/  @P5 STG.E.U16 desc[UR12][R124.64], R123 ;  /* 0x0000007b7c005986 */ /* 0x0005e2000c10150c */
[----:B------:R-:W-:-:S05]  /*5c00*/  IADD3 R122, P5, R111, R156, RZ ;  /* 0x0000009c6f7a7210 */ /* 0x000fca0007fbe0ff */
[----:B--2---:R-:W-:Y:S01]  /*5c10*/  IMAD.X R123, R15, 0x1, R157, P5 ;  /* 0x000000010f7b7824 */ /* 0x004fe200028e069d */
        /* <DEDUP_REMOVED lines=17> */
.L_x_118:
[----:B------:R-:W-:Y:S05]  /*5d30*/  BSYNC B0 ;  /* 0x0000000000007941 */ /* 0x000fea0003800000 */
.L_x_117:
        /* <DEDUP_REMOVED lines=11> */
[----:B--2---:R-:W-:Y:S05]  /*5df0*/  @!P5 BRA `(.L_x_120) ;  /* 0x000000000004d947 */ /* 0x004fea0003800000 */
[----:B------:R2:W5:Y:S02]  /*5e00*/  LDG.E.LTC128B.U16 R88, desc[UR12][R16.64] ;  /* 0x0000000c10587981 */ /* 0x000564000c1e1520 */
.L_x_120:
[----:B------:R-:W-:Y:S05]  /*5e10*/  BSYNC B0 ;  /* 0x0000000000007941 */ /* 0x000fea0003800000 */
.L_x_119:
        /* <DEDUP_REMOVED lines=13> */
.L_x_122:
[----:B------:R-:W-:Y:S05]  /*5ef0*/  BSYNC B0 ;  /* 0x0000000000007941 */ /* 0x000fea0003800000 */
.L_x_121:
[----:B-----5:R-:W-:Y:S01]  /*5f00*/  IMAD.U32 R113, R88, 0x10000, RZ ;  /* 0x0001000058717824 */ /* 0x020fe200078e00ff */
        /* <DEDUP_REMOVED lines=13> */
.L_x_124:
[----:B------:R-:W-:Y:S05]  /*5fe0*/  BSYNC B0 ;  /* 0x0000000000007941 */ /* 0x000fea0003800000 */
.L_x_123:
[----:B---3-5:R-:W-:Y:S01]  /*5ff0*/  IMAD.U32 R113, R88, 0x10000, RZ ;  /* 0x0001000058717824 */ /* 0x028fe200078e00ff */
        /* <DEDUP_REMOVED lines=10> */
[----:B---3--:R-:W-:Y:S05]  /*60a0*/  @!P5 BRA `(.L_x_126) ;  /* 0x000000000004d947 */ /* 0x008fea0003800000 */
[----:B------:R3:W5:Y:S02]  /*60b0*/  LDG.E.LTC128B.U16 R88, desc[UR12][R112.64] ;  /* 0x0000000c70587981 */ /* 0x000764000c1e1520 */
.L_x_126:
[----:B------:R-:W-:Y:S05]  /*60c0*/  BSYNC B0 ;  /* 0x0000000000007941 */ /* 0x000fea0003800000 */
.L_x_125:
        /* <DEDUP_REMOVED lines=10> */
[----:B0-----:R-:W-:Y:S05]  /*6170*/  @!P5 BRA `(.L_x_128) ;  /* 0x00000000000cd947 */ /* 0x001fea0003800000 */
[----:B------:R-:W-:-:S04]  /*6180*/  IADD3 R118, P6, R12, UR21, RZ ;  /* 0x000000150c767c10 */ /* 0x000fc8000ffde0ff */
[----:B------:R-:W-:-:S05]  /*6190*/  IADD3.X R119, R13, UR4, RZ, P6, !PT ;  /* 0x000000040d777c10 */ /* 0x000fca000b7fe4ff */
[----:B------:R0:W5:Y:S04]  /*61a0*/  LDG.E.LTC128B.U16 R88, desc[UR12][R118.64] ;  /* 0x0000000c76587981 */ /* 0x000168000c1e1520 */
.L_x_128:
[----:B------:R-:W-:Y:S05]  /*61b0*/  BSYNC B0 ;  /* 0x0000000000007941 */ /* 0x000fea0003800000 */
.L_x_127:
[----:B0----5:R-:W-:Y:S01]  /*61c0*/  IMAD.U32 R119, R88, 0x10000, RZ ;  /* 0x0001000058777824 */ /* 0x021fe200078e00ff */
        /* <DEDUP_REMOVED lines=13> */
.L_x_130:
[----:B------:R-:W-:Y:S05]  /*62a0*/  BSYNC B0 ;  /* 0x0000000000007941 */ /* 0x000fea0003800000 */
.L_x_129:
        /* <DEDUP_REMOVED lines=8> */
[----:B0-----:R-:W-:Y:S01]  /*6330*/  IMAD.X R119, R5, 0x1, R15, P5 ;  /* 0x0000000105777824 */ /* 0x001fe200028e060f */
[----:B------:R-:W-:-:S13]  /*6340*/  ISETP.GT.AND P5, PT, R7, 0x80, P6 ;  /* 0x000000800700780c */ /* 0x000fda00037a4270 */
[----:B------:R-:W-:Y:S05]  /*6350*/  @!P5 BRA `(.L_x_132) ;  /* 0x00000000000cd947 */ /* 0x000fea0003800000 */
[----:B------:R-:W-:-:S04]  /*6360*/  IADD3 R114, P6, R10, UR19, RZ ;  /* 0x000000130a727c10 */ /* 0x000fc8000ffde0ff */
[----:B------:R-:W-:-:S05]  /*6370*/  IADD3.X R115, R11, UR4, RZ, P6, !PT ;  /* 0x000000040b737c10 */ /* 0x000fca000b7fe4ff */
[----:B------:R0:W5:Y:S04]  /*6380*/  LDG.E.LTC128B.U16 R88, desc[UR12][R114.64] ;  /* 0x0000000c72587981 */ /* 0x000168000c1e1520 */
.L_x_132:
[----:B------:R-:W-:Y:S05]  /*6390*/  BSYNC B0 ;  /* 0x0000000000007941 */ /* 0x000fea0003800000 */
.L_x_131:
[----:B0----5:R-:W-:Y:S01]  /*63a0*/  IMAD.U32 R115, R88, 0x10000, RZ ;  /* 0x0001000058737824 */ /* 0x021fe200078e00ff */
[----:B------:R-:W-:Y:S01]  /*63b0*/  LOP3.LUT P6, RZ, R120, 0x4, RZ, 0xc0, !PT ;  /* 0x0000000478ff7812 */ /* 0x000fe200078cc0ff */
[----:B------:R-:W-:Y:S01]  /*63c0*/  BSSY B0, `(.L_x_133) ;  /* 0x000000d000007945 */ /* 0x000fe20003800000 */
[----:B------:R-:W-:Y:S01]  /*63d0*/  PRMT R60, R88, 0x7610, R60 ;  /* 0x00007610583c7816 */ /* 0x000fe2000000003c */
        /* <DEDUP_REMOVED lines=11> */
.L_x_134:
[----:B------:R-:W-:Y:S05]  /*6490*/  BSYNC B0 ;  /* 0x0000000000007941 */ /* 0x000fea0003800000 */
.L_x_133:
        /* <DEDUP_REMOVED lines=15> */
.L_x_136:
[----:B------:R-:W-:Y:S05]  /*6590*/  BSYNC B0 ;  /* 0x0000000000007941 */ /* 0x000fea0003800000 */
.L_x_135:
        /* <DEDUP_REMOVED lines=14> */
.L_x_138:
[----:B------:R-:W-:Y:S05]  /*6680*/  BSYNC B0 ;  /* 0x0000000000007941 */ /* 0x000fea0003800000 */
.L_x_137:
        /* <DEDUP_REMOVED lines=14> */
.L_x_140:
[----:B------:R-:W-:Y:S05]  /*6770*/  BSYNC B0 ;  /* 0x0000000000007941 */ /* 0x000fea0003800000 */
.L_x_139:
        /* <DEDUP_REMOVED lines=14> */
.L_x_142:
[----:B------:R-:W-:Y:S05]  /*6860*/  BSYNC B0 ;  /* 0x0000000000007941 */ /* 0x000fea0003800000 */
.L_x_141:
        /* <DEDUP_REMOVED lines=14> */
.L_x_144:
[----:B------:R-:W-:Y:S05]  /*6950*/  BSYNC B0 ;  /* 0x0000000000007941 */ /* 0x000fea0003800000 */
.L_x_143:
        /* <DEDUP_REMOVED lines=14> */
.L_x_146:
[----:B------:R-:W-:Y:S05]  /*6a40*/  BSYNC B0 ;  /* 0x0000000000007941 */ /* 0x000fea0003800000 */
.L_x_145:
        /* <DEDUP_REMOVED lines=14> */
.L_x_148:
[----:B------:R-:W-:Y:S05]  /*6b30*/  BSYNC B0 ;  /* 0x0000000000007941 */ /* 0x000fea0003800000 */
.L_x_147:
        /* <DEDUP_REMOVED lines=14> */
.L_x_150:
[----:B------:R-:W-:Y:S05]  /*6c20*/  BSYNC B0 ;  /* 0x0000000000007941 */ /* 0x000fea0003800000 */
.L_x_149:
        /* <DEDUP_REMOVED lines=14> */
.L_x_152:
[----:B------:R-:W-:Y:S05]  /*6d10*/  BSYNC B0 ;  /* 0x0000000000007941 */ /* 0x000fea0003800000 */
.L_x_151:
        /* <DEDUP_REMOVED lines=14> */
.L_x_154:
[----:B------:R-:W-:Y:S05]  /*6e00*/  BSYNC B0 ;  /* 0x0000000000007941 */ /* 0x000fea0003800000 */
.L_x_153:
        /* <DEDUP_REMOVED lines=14> */
.L_x_156:
[----:B------:R-:W-:Y:S05]  /*6ef0*/  BSYNC B0 ;  /* 0x0000000000007941 */ /* 0x000fea0003800000 */
.L_x_155:
        /* <DEDUP_REMOVED lines=14> */
.L_x_158:
[----:B------:R-:W-:Y:S05]  /*6fe0*/  BSYNC B0 ;  /* 0x0000000000007941 */ /* 0x000fea0003800000 */
.L_x_157:
        /* <DEDUP_REMOVED lines=14> */
.L_x_160:
[----:B------:R-:W-:Y:S05]  /*70d0*/  BSYNC B0 ;  /* 0x0000000000007941 */ /* 0x000fea0003800000 */
.L_x_159:
        /* <DEDUP_REMOVED lines=14> */
.L_x_162:
[----:B------:R-:W-:Y:S05]  /*71c0*/  BSYNC B0 ;  /* 0x0000000000007941 */ /* 0x000fea0003800000 */
.L_x_161:
        /* <DEDUP_REMOVED lines=14> */
.L_x_164:
[----:B------:R-:W-:Y:S05]  /*72b0*/  BSYNC B0 ;  /* 0x0000000000007941 */ /* 0x000fea0003800000 */
.L_x_163:
        /* <DEDUP_REMOVED lines=14> */
.L_x_166:
[----:B------:R-:W-:Y:S05]  /*73a0*/  BSYNC B0 ;  /* 0x0000000000007941 */ /* 0x000fea0003800000 */
.L_x_165:
        /* <DEDUP_REMOVED lines=14> */
.L_x_168:
[----:B------:R-:W-:Y:S05]  /*7490*/  BSYNC B0 ;  /* 0x0000000000007941 */ /* 0x000fea0003800000 */
.L_x_167:
[----:B0----5:R-:W-:Y:S01]  /*74a0*/  IMAD.U32 R61, R6, 0x10000, RZ ;  /* 0x00010000063d7824 */ /* 0x021fe200078e00ff */
        /* <DEDUP_REMOVED lines=12> */
.L_x_170:
[----:B------:R-:W-:Y:S05]  /*7570*/  BSYNC B0 ;  /* 0x0000000000007941 */ /* 0x000fea0003800000 */
.L_x_169:
        /* <DEDUP_REMOVED lines=13> */
.L_x_172:
[----:B------:R-:W-:Y:S05]  /*7650*/  BSYNC B0 ;  /* 0x0000000000007941 */ /* 0x000fea0003800000 */
.L_x_171:
        /* <DEDUP_REMOVED lines=13> */
.L_x_174:
[----:B------:R-:W-:Y:S05]  /*7730*/  BSYNC B0 ;  /* 0x0000000000007941 */ /* 0x000fea0003800000 */
.L_x_173:
        /* <DEDUP_REMOVED lines=13> */
.L_x_176:
[----:B------:R-:W-:Y:S05]  /*7810*/  BSYNC B0 ;  /* 0x0000000000007941 */ /* 0x000fea0003800000 */
.L_x_175:
        /* <DEDUP_REMOVED lines=13> */
.L_x_178:
[----:B------:R-:W-:Y:S05]  /*78f0*/  BSYNC B0 ;  /* 0x0000000000007941 */ /* 0x000fea0003800000 */
.L_x_177:
        /* <DEDUP_REMOVED lines=13> */
.L_x_180:
[----:B------:R-:W-:Y:S05]  /*79d0*/  BSYNC B0 ;  /* 0x0000000000007941 */ /* 0x000fea0003800000 */
.L_x_179:
        /* <DEDUP_REMOVED lines=13> */
.L_x_182:
[----:B------:R-:W-:Y:S05]  /*7ab0*/  BSYNC B0 ;  /* 0x0000000000007941 */ /* 0x000fea0003800000 */
.L_x_181:
        /* <DEDUP_REMOVED lines=9> */
[----:B0-----:R-:W-:Y:S02]  /*7b50*/  IADD3.X R5, R13, UR4, RZ, P5, !PT ;  /* 0x000000040d057c10 */ /* 0x001fe4000affe4ff */
[----:B------:R-:W-:-:S13]  /*7b60*/  ISETP.GT.AND P5, PT, R7, 0x88, P0 ;  /* 0x000000880700780c */ /* 0x000fda00007a4270 */
[----:B------:R-:W-:Y:S05]  /*7b70*/  @!P5 BRA `(.L_x_184) ;  /* 0x000000000004d947 */ /* 0x000fea0003800000 */
[----:B------:R0:W5:Y:S02]  /*7b80*/  LDG.E.LTC128B.U16 R6, desc[UR12][R4.64] ;  /* 0x0000000c04067981 */ /* 0x000164000c1e1520 */
.L_x_184:
[----:B------:R-:W-:Y:S05]  /*7b90*/  BSYNC B0 ;  /* 0x0000000000007941 */ /* 0x000fea0003800000 */
.L_x_183:
[----:B0----5:R-:W-:Y:S01]  /*7ba0*/  IMAD.U32 R5, R6, 0x10000, RZ ;  /* 0x0001000006057824 */ /* 0x021fe200078e00ff */
[----:B------:R-:W-:Y:S03]  /*7bb0*/  BSSY B0, `(.L_x_185) ;  /* 0x000000d000007945 */ /* 0x000fe60003800000 */
[----:B------:R-:W-:-:S04]  /*7bc0*/  FMUL R4, R5, R2 ;  /* 0x0000000205047220 */ /* 0x000fc80000400000 */
[----:B------:R-:W-:-:S05]  /*7bd0*/  FFMA R4, R87, R0, R4 ;  /* 0x0000000057047223 */ /* 0x000fca0000000004 */
[----:B------:R-:W-:-:S04]  /*7be0*/  F2FP.BF16.F32.PACK_AB R4, RZ, R4 ;  /* 0x00000004ff04723e */ /* 0x000fc800000010ff */
[----:B------:R-:W-:-:S05]  /*7bf0*/  PRMT R5, R4, 0x7610, R5 ;  /* 0x0000761004057816 */ /* 0x000fca0000000005 */
        /* <DEDUP_REMOVED lines=8> */
.L_x_186:
[----:B------:R-:W-:Y:S05]  /*7c80*/  BSYNC B0 ;  /* 0x0000000000007941 */ /* 0x000fea0003800000 */
.L_x_185:
        /* <DEDUP_REMOVED lines=14> */
.L_x_188:
[----:B------:R-:W-:Y:S05]  /*7d70*/  BSYNC B0 ;  /* 0x0000000000007941 */ /* 0x000fea0003800000 */
.L_x_187:
[----:B0----5:R-:W-:Y:S01]  /*7d80*/  IMAD.U32 R13, R6, 0x10000, RZ ;  /* 0x00010000060d7824 */ /* 0x021fe200078e00ff */
[----:B------:R-:W-:Y:S01]  /*7d90*/  ISETP.GT.AND P4, PT, R7, 0xc8, P4 ;  /* 0x000000c80700780c */ /* 0x000fe20002784270 */
[----:B------:R-:W-:Y:S02]  /*7da0*/  BSSY B0, `(.L_x_189) ;  /* 0x000000b000007945 */ /* 0x000fe40003800000 */
[----:B------:R-:W-:-:S04]  /*7db0*/  FMUL R8, R13, R2 ;  /* 0x000000020d087220 */ /* 0x000fc80000400000 */
[----:B------:R-:W-:-:S05]  /*7dc0*/  FFMA R8, R25, R0, R8 ;  /* 0x0000000019087223 */ /* 0x000fca0000000008 */
[----:B------:R-:W-:-:S05]  /*7dd0*/  F2FP.BF16.F32.PACK_AB R8, RZ, R8 ;  /* 0x00000008ff08723e */ /* 0x000fca00000010ff */
[----:B------:R0:W-:Y:S01]  /*7de0*/  @P5 STG.E.U16 desc[UR12][R60.64], R8 ;  /* 0x000000083c005986 */ /* 0x0001e2000c10150c */
[----:B------:R-:W-:-:S05]  /*7df0*/  IADD3 R12, P5, R56, R9, RZ ;  /* 0x00000009380c7210 */ /* 0x000fca0007fbe0ff */
[----:B------:R-:W-:Y:S01]  /*7e00*/  IMAD.X R13, R57, 0x1, R15, P5 ;  /* 0x00000001390d7824 */ /* 0x000fe200028e060f */
[----:B------:R-:W-:Y:S07]  /*7e10*/  @!P4 BRA `(.L_x_190) ;  /* 0x00000000000cc947 */ /* 0x000fee0003800000 */
[----:B0-----:R-:W-:-:S04]  /*7e20*/  IADD3 R8, P5, R112, UR22, RZ ;  /* 0x0000001670087c10 */ /* 0x001fc8000ffbe0ff */
[----:B------:R-:W-:-:S05]  /*7e30*/  IADD3.X R9, R113, UR4, RZ, P5, !PT ;  /* 0x0000000471097c10 */ /* 0x000fca000affe4ff */
[----:B------:R0:W5:Y:S04]  /*7e40*/  LDG.E.LTC128B.U16 R6, desc[UR12][R8.64] ;  /* 0x0000000c08067981 */ /* 0x000168000c1e1520 */
.L_x_190:
[----:B------:R-:W-:Y:S05]  /*7e50*/  BSYNC B0 ;  /* 0x0000000000007941 */ /* 0x000fea0003800000 */
.L_x_189:
        /* <DEDUP_REMOVED lines=14> */
.L_x_192:
[----:B------:R-:W-:Y:S05]  /*7f40*/  BSYNC B0 ;  /* 0x0000000000007941 */ /* 0x000fea0003800000 */
.L_x_191:
[----:B-----5:R-:W-:Y:S01]  /*7f50*/  IMAD.U32 R3, R6, 0x10000, RZ ;  /* 0x0001000006037824 */ /* 0x020fe200078e00ff */
[----:B------:R-:W-:Y:S01]  /*7f60*/  LOP3.LUT P5, RZ, R120, 0x4, RZ, 0xc0, !PT ;  /* 0x0000000478ff7812 */ /* 0x000fe200078ac0ff */
[----:B------:R-:W-:Y:S02]  /*7f70*/  BSSY B0, `(.L_x_193) ;  /* 0x000000c000007945 */ /* 0x000fe40003800000 */
[----:B0-----:R-:W-:-:S04]  /*7f80*/  FMUL R8, R3, R2 ;  /* 0x0000000203087220 */ /* 0x001fc80000400000 */
        /* <DEDUP_REMOVED lines=10> */
.L_x_194:
[----:B------:R-:W-:Y:S05]  /*8030*/  BSYNC B0 ;  /* 0x0000000000007941 */ /* 0x000fea0003800000 */
.L_x_193:
        /* <DEDUP_REMOVED lines=14> */
.L_x_196:
[----:B------:R-:W-:Y:S05]  /*8120*/  BSYNC B0 ;  /* 0x0000000000007941 */ /* 0x000fea0003800000 */
.L_x_195:
[----:B-----5:R-:W-:Y:S01]  /*8130*/  IMAD.U32 R3, R6, 0x10000, RZ ;  /* 0x0001000006037824 */ /* 0x020fe200078e00ff */
[----:B------:R-:W-:Y:S01]  /*8140*/  LOP3.LUT P5, RZ, R120, 0x4, RZ, 0xc0, !PT ;  /* 0x0000000478ff7812 */ /* 0x000fe200078ac0ff */
[----:B------:R-:W-:Y:S02]  /*8150*/  BSSY B0, `(.L_x_197) ;  /* 0x000000e000007945 */ /* 0x000fe40003800000 */
[----:B0-----:R-:W-:-:S04]  /*8160*/  FMUL R4, R3, R2 ;  /* 0x0000000203047220 */ /* 0x001fc80000400000 */
[----:B------:R-:W-:-:S05]  /*8170*/  FFMA R4, R29, R0, R4 ;  /* 0x000000001d047223 */ /* 0x000fca0000000004 */
[----:B------:R-:W-:-:S04]  /*8180*/  F2FP.BF16.F32.PACK_AB R4, RZ, R4 ;  /* 0x00000004ff04723e */ /* 0x000fc800000010ff */
[----:B------:R-:W-:Y:S02]  /*8190*/  PRMT R5, R4, 0x7610, R5 ;  /* 0x0000761004057816 */ /* 0x000fe40000000005 */
[----:B------:R-:W-:-:S03]  /*81a0*/  PRMT R4, R6, 0x7610, R4 ;  /* 0x0000761006047816 */ /* 0x000fc60000000004 */
        /* <DEDUP_REMOVED lines=8> */
.L_x_198:
[----:B------:R-:W-:Y:S05]  /*8230*/  BSYNC B0 ;  /* 0x0000000000007941 */ /* 0x000fea0003800000 */
.L_x_197:
[----:B-----5:R-:W-:Y:S01]  /*8240*/  IMAD.U32 R3, R4, 0x10000, RZ ;  /* 0x0001000004037824 */ /* 0x020fe200078e00ff */
        /* <DEDUP_REMOVED lines=12> */
.L_x_200:
[----:B------:R-:W-:Y:S05]  /*8310*/  BSYNC B0 ;  /* 0x0000000000007941 */ /* 0x000fea0003800000 */
.L_x_199:
        /* <DEDUP_REMOVED lines=14> */
.L_x_202:
[----:B------:R-:W-:Y:S05]  /*8400*/  BSYNC B0 ;  /* 0x0000000000007941 */ /* 0x000fea0003800000 */
.L_x_201:
        /* <DEDUP_REMOVED lines=14> */
.L_x_204:
[----:B------:R-:W-:Y:S05]  /*84f0*/  BSYNC B0 ;  /* 0x0000000000007941 */ /* 0x000fea0003800000 */
.L_x_203:
        /* <DEDUP_REMOVED lines=14> */
.L_x_206:
[----:B------:R-:W-:Y:S05]  /*85e0*/  BSYNC B0 ;  /* 0x0000000000007941 */ /* 0x000fea0003800000 */
.L_x_205:
        /* <DEDUP_REMOVED lines=13> */
.L_x_208:
[----:B------:R-:W-:Y:S05]  /*86c0*/  BSYNC B0 ;  /* 0x0000000000007941 */ /* 0x000fea0003800000 */
.L_x_207:
        /* <DEDUP_REMOVED lines=14> */
.L_x_210:
[----:B------:R-:W-:Y:S05]  /*87b0*/  BSYNC B0 ;  /* 0x0000000000007941 */ /* 0x000fea0003800000 */
.L_x_209:
        /* <DEDUP_REMOVED lines=14> */
.L_x_212:
[----:B------:R-:W-:Y:S05]  /*88a0*/  BSYNC B0 ;  /* 0x0000000000007941 */ /* 0x000fea0003800000 */
.L_x_211:
        /* <DEDUP_REMOVED lines=14> */
.L_x_214:
[----:B------:R-:W-:Y:S05]  /*8990*/  BSYNC B0 ;  /* 0x0000000000007941 */ /* 0x000fea0003800000 */
.L_x_213:
        /* <DEDUP_REMOVED lines=13> */
.L_x_216:
[----:B------:R-:W-:Y:S05]  /*8a70*/  BSYNC B0 ;  /* 0x0000000000007941 */ /* 0x000fea0003800000 */
.L_x_215:
        /* <DEDUP_REMOVED lines=14> */
.L_x_218:
[----:B------:R-:W-:Y:S05]  /*8b60*/  BSYNC B0 ;  /* 0x0000000000007941 */ /* 0x000fea0003800000 */
.L_x_217:
        /* <DEDUP_REMOVED lines=14> */
.L_x_220:
[----:B------:R-:W-:Y:S05]  /*8c50*/  BSYNC B0 ;  /* 0x0000000000007941 */ /* 0x000fea0003800000 */
.L_x_219:
[----:B-----5:R-:W-:Y:S01]  /*8c60*/  IMAD.U32 R3, R4, 0x10000, RZ ;  /* 0x0001000004037824 */ /* 0x020fe200078e00ff */
[----:B------:R-:W-:Y:S01]  /*8c70*/  LOP3.LUT P5, RZ, R120, 0x100, RZ, 0xc0, !PT ;  /* 0x0000010078ff7812 */ /* 0x000fe200078ac0ff */
[----:B------:R-:W-:Y:S02]  /*8c80*/  BSSY B0, `(.L_x_221) ;  /* 0x000000a000007945 */ /* 0x000fe40003800000 */
[----:B------:R-:W-:-:S04]  /*8c90*/  FMUL R6, R3, R2 ;  /* 0x0000000203067220 */ /* 0x000fc80000400000 */
[----:B------:R-:W-:-:S05]  /*8ca0*/  FFMA R6, R41, R0, R6 ;  /* 0x0000000029067223 */ /* 0x000fca0000000006 */
[----:B------:R-:W-:-:S05]  /*8cb0*/  F2FP.BF16.F32.PACK_AB R6, RZ, R6 ;  /* 0x00000006ff06723e */ /* 0x000fca00000010ff */
[----:B------:R0:W-:Y:S01]  /*8cc0*/  @P4 STG.E.U16 desc[UR12][R18.64], R6 ;  /* 0x0000000612004986 */ /* 0x0001e2000c10150c */
[----:B------:R-:W-:-:S13]  /*8cd0*/  ISETP.GT.AND P4, PT, R7, 0xc8, P5 ;  /* 0x000000c80700780c */ /* 0x000fda0002f84270 */
[----:B0-----:R-:W-:Y:S05]  /*8ce0*/  @!P4 BRA `(.L_x_222) ;  /* 0x00000000000cc947 */ /* 0x001fea0003800000 */
[----:B------:R-:W-:-:S04]  /*8cf0*/  IADD3 R4, P5, R112, UR14, RZ ;  /* 0x0000000e70047c10 */ /* 0x000fc8000ffbe0ff */
[----:B------:R-:W-:-:S05]  /*8d00*/  IADD3.X R5, R113, UR4, RZ, P5, !PT ;  /* 0x0000000471057c10 */ /* 0x000fca000affe4ff */
[----:B------:R0:W5:Y:S04]  /*8d10*/  LDG.E.LTC128B.U16 R4, desc[UR12][R4.64] ;  /* 0x0000000c04047981 */ /* 0x000168000c1e1520 */
.L_x_222:
[----:B------:R-:W-:Y:S05]  /*8d20*/  BSYNC B0 ;  /* 0x0000000000007941 */ /* 0x000fea0003800000 */
.L_x_221:
[----:B-----5:R-:W-:Y:S01]  /*8d30*/  IMAD.U32 R3, R4, 0x10000, RZ ;  /* 0x0001000004037824 */ /* 0x020fe200078e00ff */
[----:B------:R-:W-:Y:S03]  /*8d40*/  BSSY B0, `(.L_x_223) ;  /* 0x000000a000007945 */ /* 0x000fe60003800000 */
        /* <DEDUP_REMOVED lines=9> */
.L_x_224:
[----:B------:R-:W-:Y:S05]  /*8de0*/  BSYNC B0 ;  /* 0x0000000000007941 */ /* 0x000fea0003800000 */
.L_x_223:
        /* <DEDUP_REMOVED lines=14> */
.L_x_226:
[----:B------:R-:W-:Y:S05]  /*8ed0*/  BSYNC B0 ;  /* 0x0000000000007941 */ /* 0x000fea0003800000 */
.L_x_225:
        /* <DEDUP_REMOVED lines=14> */
.L_x_228:
[----:B------:R-:W-:Y:S05]  /*8fc0*/  BSYNC B0 ;  /* 0x0000000000007941 */ /* 0x000fea0003800000 */
.L_x_227:
[----:B-----5:R-:W-:Y:S01]  /*8fd0*/  IMAD.U32 R3, R4, 0x10000, RZ ;  /* 0x0001000004037824 */ /* 0x020fe200078e00ff */
[----:B------:R-:W-:Y:S01]  /*8fe0*/  LOP3.LUT P5, RZ, R120, 0x200, RZ, 0xc0, !PT ;  /* 0x0000020078ff7812 */ /* 0x000fe200078ac0ff */
[----:B------:R-:W-:Y:S02]  /*8ff0*/  BSSY B0, `(.L_x_229) ;  /* 0x000000b000007945 */ /* 0x000fe40003800000 */
[----:B------:R-:W-:Y:S01]  /*9000*/  FMUL R6, R3, R2 ;  /* 0x0000000203067220 */ /* 0x000fe20000400000 */
[----:B------:R-:W-:Y:S02]  /*9010*/  ISETP.GT.AND P5, PT, R7, 0xc8, P5 ;  /* 0x000000c80700780c */ /* 0x000fe40002fa4270 */
[----:B------:R-:W-:Y:S01]  /*9020*/  PRMT R3, R4, 0x7610, R3 ;  /* 0x0000761004037816 */ /* 0x000fe20000000003 */
[----:B------:R-:W-:-:S05]  /*9030*/  FFMA R6, R45, R0, R6 ;  /* 0x000000002d067223 */ /* 0x000fca0000000006 */
[----:B------:R-:W-:-:S05]  /*9040*/  F2FP.BF16.F32.PACK_AB R6, RZ, R6 ;  /* 0x00000006ff06723e */ /* 0x000fca00000010ff */
[----:B------:R0:W-:Y:S01]  /*9050*/  @P4 STG.E.U16 desc[UR12][R10.64], R6 ;  /* 0x000000060a004986 */ /* 0x0001e2000c10150c */
[----:B------:R-:W-:Y:S05]  /*9060*/  @!P5 BRA `(.L_x_230) ;  /* 0x00000000000cd947 */ /* 0x000fea0003800000 */
[----:B------:R-:W-:-:S04]  /*9070*/  IADD3 R4, P4, R112, UR10, RZ ;  /* 0x0000000a70047c10 */ /* 0x000fc8000ff9e0ff */
[----:B0-----:R-:W-:-:S05]  /*9080*/  IADD3.X R5, R113, UR4, RZ, P4, !PT ;  /* 0x0000000471057c10 */ /* 0x001fca000a7fe4ff */
[----:B------:R0:W5:Y:S04]  /*9090*/  LDG.E.LTC128B.U16 R3, desc[UR12][R4.64] ;  /* 0x0000000c04037981 */ /* 0x000168000c1e1520 */
.L_x_230:
[----:B------:R-:W-:Y:S05]  /*90a0*/  BSYNC B0 ;  /* 0x0000000000007941 */ /* 0x000fea0003800000 */
.L_x_229:
[----:B0----5:R-:W-:Y:S01]  /*90b0*/  IMAD.U32 R5, R3, 0x10000, RZ ;  /* 0x0001000003057824 */ /* 0x021fe200078e00ff */
[----:B------:R-:W-:Y:S01]  /*90c0*/  IADD3 R4, P4, R56, R101, RZ ;  /* 0x0000006538047210 */ /* 0x000fe20007f9e0ff */
[----:B------:R-:W-:Y:S01]  /*90d0*/  BSSY B0, `(.L_x_231) ;  /* 0x000000b000007945 */ /* 0x000fe20003800000 */
[----:B------:R-:W-:Y:S01]  /*90e0*/  ISETP.GT.AND P6, PT, R7, 0xc8, P6 ;  /* 0x000000c80700780c */ /* 0x000fe200037c4270 */
[----:B------:R-:W-:-:S04]  /*90f0*/  FMUL R5, R5, R2 ;  /* 0x0000000205057220 */ /* 0x000fc80000400000 */
[----:B------:R-:W-:-:S05]  /*9100*/  FFMA R5, R46, R0, R5 ;  /* 0x000000002e057223 */ /* 0x000fca0000000005 */
[----:B------:R-:W-:Y:S01]  /*9110*/  F2FP.BF16.F32.PACK_AB R6, RZ, R5 ;  /* 0x00000005ff06723e */ /* 0x000fe200000010ff */
[----:B------:R-:W-:-:S05]  /*9120*/  IMAD.X R5, R57, 0x1, R15, P4 ;  /* 0x0000000139057824 */ /* 0x000fca00020e060f */
[----:B------:R0:W-:Y:S01]  /*9130*/  @P5 STG.E.U16 desc[UR12][R4.64], R6 ;  /* 0x0000000604005986 */ /* 0x0001e2000c10150c */
[----:B------:R-:W-:Y:S05]  /*9140*/  @!P6 BRA `(.L_x_232) ;  /* 0x00000000000ce947 */ /* 0x000fea0003800000 */
[----:B0-----:R-:W-:-:S04]  /*9150*/  IADD3 R4, P4, R112, UR9, RZ ;  /* 0x0000000970047c10 */ /* 0x001fc8000ff9e0ff */
[----:B------:R-:W-:-:S05]  /*9160*/  IADD3.X R5, R113, UR4, RZ, P4, !PT ;  /* 0x0000000471057c10 */ /* 0x000fca000a7fe4ff */
[----:B------:R0:W5:Y:S04]  /*9170*/  LDG.E.LTC128B.U16 R3, desc[UR12][R4.64] ;  /* 0x0000000c04037981 */ /* 0x000168000c1e1520 */
.L_x_232:
[----:B------:R-:W-:Y:S05]  /*9180*/  BSYNC B0 ;  /* 0x0000000000007941 */ /* 0x000fea0003800000 */
.L_x_231:
[----:B0----5:R-:W-:Y:S01]  /*9190*/  IMAD.U32 R5, R3, 0x10000, RZ ;  /* 0x0001000003057824 */ /* 0x021fe200078e00ff */
[----:B------:R-:W-:Y:S01]  /*91a0*/  ISETP.GT.AND P4, PT, R7, 0xc0, P3 ;  /* 0x000000c00700780c */ /* 0x000fe20001f84270 */
[----:B------:R-:W-:Y:S02]  /*91b0*/  BSSY B0, `(.L_x_233) ;  /* 0x000000b000007945 */ /* 0x000fe40003800000 */
[----:B------:R-:W-:-:S04]  /*91c0*/  FMUL R4, R5, R2 ;  /* 0x0000000205047220 */ /* 0x000fc80000400000 */
[----:B------:R-:W-:Y:S01]  /*91d0*/  FFMA R47, R47, R0, R4 ;  /* 0x000000002f2f7223 */ /* 0x000fe20000000004 */
[----:B------:R-:W-:-:S04]  /*91e0*/  IADD3 R4, P5, R56, R103, RZ ;  /* 0x0000006738047210 */ /* 0x000fc80007fbe0ff */
[----:B------:R-:W-:Y:S01]  /*91f0*/  F2FP.BF16.F32.PACK_AB R47, RZ, R47 ;  /* 0x0000002fff2f723e */ /* 0x000fe200000010ff */
[----:B------:R-:W-:-:S05]  /*9200*/  IMAD.X R5, R57, 0x1, R15, P5 ;  /* 0x0000000139057824 */ /* 0x000fca00028e060f */
[----:B------:R0:W-:Y:S01]  /*9210*/  @P6 STG.E.U16 desc[UR12][R4.64], R47 ;  /* 0x0000002f04006986 */ /* 0x0001e2000c10150c */
[----:B------:R-:W-:Y:S05]  /*9220*/  @!P4 BRA `(.L_x_234) ;  /* 0x00000000000cc947 */ /* 0x000fea0003800000 */
[----:B0-----:R-:W-:-:S04]  /*9230*/  IADD3 R4, P5, R16, UR8, RZ ;  /* 0x0000000810047c10 */ /* 0x001fc8000ffbe0ff */
[----:B------:R-:W-:-:S05]  /*9240*/  IADD3.X R5, R17, UR4, RZ, P5, !PT ;  /* 0x0000000411057c10 */ /* 0x000fca000affe4ff */
[----:B------:R0:W5:Y:S04]  /*9250*/  LDG.E.LTC128B.U16 R3, desc[UR12][R4.64] ;  /* 0x0000000c04037981 */ /* 0x000168000c1e1520 */
.L_x_234:
[----:B------:R-:W-:Y:S05]  /*9260*/  BSYNC B0 ;  /* 0x0000000000007941 */ /* 0x000fea0003800000 */
.L_x_233:
        /* <DEDUP_REMOVED lines=13> */
.L_x_236:
[----:B------:R-:W-:Y:S05]  /*9340*/  BSYNC B0 ;  /* 0x0000000000007941 */ /* 0x000fea0003800000 */
.L_x_235:
        /* <DEDUP_REMOVED lines=13> */
.L_x_238:
[----:B------:R-:W-:Y:S05]  /*9420*/  BSYNC B0 ;  /* 0x0000000000007941 */ /* 0x000fea0003800000 */
.L_x_237:
        /* <DEDUP_REMOVED lines=13> */
.L_x_240:
[----:B------:R-:W-:Y:S05]  /*9500*/  BSYNC B0 ;  /* 0x0000000000007941 */ /* 0x000fea0003800000 */
.L_x_239:
        /* <DEDUP_REMOVED lines=13> */
.L_x_242:
[----:B------:R-:W-:Y:S05]  /*95e0*/  BSYNC B0 ;  /* 0x0000000000007941 */ /* 0x000fea0003800000 */
.L_x_241:
[----:B0----5:R-:W-:Y:S01]  /*95f0*/  IMAD.U32 R5, R3, 0x10000, RZ ;  /* 0x0001000003057824 */ /* 0x021fe200078e00ff */
[----:B------:R-:W-:Y:S01]  /*9600*/  IADD3 R4, P4, R20, R109, RZ ;  /* 0x0000006d14047210 */ /* 0x000fe20007f9e0ff */
[----:B------:R-:W-:Y:S01]  /*9610*/  BSSY B0, `(.L_x_243) ;  /* 0x000000b000007945 */ /* 0x000fe20003800000 */
[----:B------:R-:W-:Y:S01]  /*9620*/  ISETP.GT.AND P2, PT, R7, 0xc0, P0 ;  /* 0x000000c00700780c */ /* 0x000fe20000744270 */
[----:B------:R-:W-:-:S04]  /*9630*/  FMUL R5, R5, R2 ;  /* 0x0000000205057220 */ /* 0x000fc80000400000 */
[----:B------:R-:W-:-:S05]  /*9640*/  FFMA R5, R52, R0, R5 ;  /* 0x0000000034057223 */ /* 0x000fca0000000005 */
[----:B------:R-:W-:Y:S01]  /*9650*/  F2FP.BF16.F32.PACK_AB R6, RZ, R5 ;  /* 0x00000005ff06723e */ /* 0x000fe200000010ff */
[----:B------:R-:W-:Y:S01]  /*9660*/  IMAD.X R5, R21, 0x1, R15, P4 ;  /* 0x0000000115057824 */ /* 0x000fe200020e060f */
[----:B------:R-:W-:-:S04]  /*9670*/  IADD3 R8, P4, R16, UR5, RZ ;  /* 0x0000000510087c10 */ /* 0x000fc8000ff9e0ff */
[----:B------:R0:W-:Y:S01]  /*9680*/  @P3 STG.E.U16 desc[UR12][R4.64], R6 ;  /* 0x0000000604003986 */ /* 0x0001e2000c10150c */
[----:B------:R-:W-:Y:S01]  /*9690*/  IADD3.X R9, R17, UR4, RZ, P4, !PT ;  /* 0x0000000411097c10 */ /* 0x000fe2000a7fe4ff */
[----:B------:R-:W-:Y:S07]  /*96a0*/  @!P2 BRA `(.L_x_244) ;  /* 0x000000000004a947 */ /* 0x000fee0003800000 */
[----:B------:R0:W5:Y:S02]  /*96b0*/  LDG.E.LTC128B.U16 R3, desc[UR12][R8.64] ;  /* 0x0000000c08037981 */ /* 0x000164000c1e1520 */
.L_x_244:
[----:B------:R-:W-:Y:S05]  /*96c0*/  BSYNC B0 ;  /* 0x0000000000007941 */ /* 0x000fea0003800000 */
.L_x_243:
        /* <DEDUP_REMOVED lines=13> */
.L_x_246:
[----:B------:R-:W-:Y:S05]  /*97a0*/  BSYNC B0 ;  /* 0x0000000000007941 */ /* 0x000fea0003800000 */
.L_x_245:
        /* <DEDUP_REMOVED lines=13> */
.L_x_248:
[----:B------:R-:W-:Y:S05]  /*9880*/  BSYNC B0 ;  /* 0x0000000000007941 */ /* 0x000fea0003800000 */
.L_x_247:
[----:B-----5:R-:W-:-:S04]  /*9890*/  IMAD.U32 R3, R3, 0x10000, RZ ;  /* 0x0001000003037824 */ /* 0x020fc800078e00ff */
[----:B0-----:R-:W-:Y:S01]  /*98a0*/  FMUL R4, R3, R2 ;  /* 0x0000000203047220 */ /* 0x001fe20000400000 */
[----:B------:R-:W-:-:S03]  /*98b0*/  IADD3 R2, P1, R56, R111, RZ ;  /* 0x0000006f38027210 */ /* 0x000fc60007f3e0ff */
[----:B------:R-:W-:Y:S01]  /*98c0*/  FFMA R4, R55, R0, R4 ;  /* 0x0000000037047223 */ /* 0x000fe20000000004 */
[----:B------:R-:W-:Y:S09]  /*98d0*/  @!P0 EXIT ;  /* 0x000000000000894d */ /* 0x000ff20003800000 */
[----:B------:R-:W-:Y:S01]  /*98e0*/  F2FP.BF16.F32.PACK_AB R4, RZ, R4 ;  /* 0x00000004ff04723e */ /* 0x000fe200000010ff */
[----:B------:R-:W-:-:S05]  /*98f0*/  IMAD.X R3, R57, 0x1, R15, P1 ;  /* 0x0000000139037824 */ /* 0x000fca00008e060f */
[----:B------:R-:W-:Y:S01]  /*9900*/  STG.E.U16 desc[UR12][R2.64], R4 ;  /* 0x0000000402007986 */ /* 0x000fe2000c10150c */
[----:B------:R-:W-:Y:S05]  /*9910*/  EXIT ;  /* 0x000000000000794d */ /* 0x000fea0003800000 */
.L_x_28:
[----:B------:R-:W-:Y:S01]  /*9920*/  ULDC.64 UR4, c[0x0][0x650] ;  /* 0x0001940000047ab9 */ /* 0x000fe20000000a00 */
[-C--:B--2---:R-:W-:Y:S01]  /*9930*/  FMUL R120, R120, R0.reuse ;  /* 0x0000000078787220 */ /* 0x084fe20000400000 */
[----:B------:R-:W-:Y:S01]  /*9940*/  LEA R2, P1, R10, UR4, 0x1 ;  /* 0x000000040a027c11 */ /* 0x000fe2000f8208ff */
[-C--:B------:R-:W-:Y:S01]  /*9950*/  FMUL R121, R121, R0.reuse ;  /* 0x0000000079797220 */ /* 0x080fe20000400000 */
[----:B------:R-:W-:Y:S01]  /*9960*/  ISETP.GT.AND P5, PT, R8, 0x1, PT ;  /* 0x000000010800780c */ /* 0x000fe20003fa4270 */
[----:B------:R-:W-:Y:S01]  /*9970*/  FMUL R122, R122, R0 ;  /* 0x000000007a7a7220 */ /* 0x000fe20000400000 */
[----:B------:R-:W-:Y:S01]  /*9980*/  F2FP.BF16.F32.PACK_AB R120, RZ, R120 ;  /* 0x00000078ff78723e */ /* 0x000fe200000010ff */
[-C--:B------:R-:W-:Y:S01]  /*9990*/  FMUL R123, R123, R0.reuse ;  /* 0x000000007b7b7220 */ /* 0x080fe20000400000 */
[----:B------:R-:W-:Y:S01]  /*99a0*/  LEA.HI.X R3, R10, UR5, R155, 0x1, P1 ;  /* 0x000000050a037c11 */ /* 0x000fe200088f0c9b */
[-C--:B------:R-:W-:Y:S01]  /*99b0*/  FMUL R124, R124, R0.reuse ;  /* 0x000000007c7c7220 */ /* 0x080fe20000400000 */
[----:B------:R-:W-:Y:S01]  /*99c0*/  ISETP.GT.AND P1, PT, R7, RZ, P5 ;  /* 0x000000ff0700720c */ /* 0x000fe20002f24270 */
[-C--:B------:R-:W-:Y:S01]  /*99d0*/  FMUL R125, R125, R0.reuse ;  /* 0x000000007d7d7220 */ /* 0x080fe20000400000 */
[----:B------:R-:W-:Y:S01]  /*99e0*/  SHF.L.U64.HI R9, R156, 0x1, R9 ;  /* 0x000000019c097819 */ /* 0x000fe20000010209 */
[----:B------:R-:W-:Y:S01]  /*99f0*/  @P0 STG.E.U16 desc[UR12][R2.64], R120 ;  /* 0x0000007802000986 */ /* 0x000fe2000c10150c */
[C---:B------:R-:W-:Y:S01]  /*9a00*/  ISETP.GT.AND P0, PT, R7.reuse, 0x8, P5 ;  /* 0x000000080700780c */ /* 0x040fe20002f04270 */
[-C--:B------:R-:W-:Y:S01]  /*9a10*/  FMUL R126, R126, R0.reuse ;  /* 0x000000007e7e7220 */ /* 0x080fe20000400000 */
[----:B------:R-:W-:Y:S01]  /*9a20*/  ISETP.GT.AND P3, PT, R7, 0x8, P4 ;  /* 0x000000080700780c */ /* 0x000fe20002764270 */
[----:B------:R-:W-:Y:S01]  /*9a30*/  FMUL R127, R127, R0 ;  /* 0x000000007f7f7220 */ /* 0x000fe20000400000 */
[----:B------:R-:W-:Y:S01]  /*9a40*/  LEA R156, P2, R156, R2, 0x1 ;  /* 0x000000029c9c7211 */ /* 0x000fe200078408ff */
[-C--:B------:R-:W-:Y:S01]  /*9a50*/  FMUL R128, R128, R0.reuse ;  /* 0x0000000080807220 */ /* 0x080fe20000400000 */
[----:B------:R-:W-:Y:S01]  /*9a60*/  F2FP.BF16.F32.PACK_AB R121, RZ, R121 ;  /* 0x00000079ff79723e */ /* 0x000fe200000010ff */
[----:B------:R-:W-:Y:S01]  /*9a70*/  FMUL R129, R129, R0 ;  /* 0x0000000081817220 */ /* 0x000fe20000400000 */
[----:B------:R-:W-:Y:S01]  /*9a80*/  F2FP.BF16.F32.PACK_AB R122, RZ, R122 ;  /* 0x0000007aff7a723e */ /* 0x000fe200000010ff */
[----:B------:R-:W-:Y:S01]  /*9a90*/  IMAD.X R157, R9, 0x1, R3, P2 ;  /* 0x00000001099d7824 */ /* 0x000fe200010e0603 */
[----:B------:R-:W-:Y:S01]  /*9aa0*/  F2FP.BF16.F32.PACK_AB R123, RZ, R123 ;  /* 0x0000007bff7b723e */ /* 0x000fe200000010ff */
[----:B------:R-:W-:Y:S01]  /*9ab0*/  @P1 STG.E.U16 desc[UR12][R2.64+0x2], R121 ;  /* 0x0000027902001986 */ /* 0x000fe2000c10150c */
[C---:B------:R-:W-:Y:S01]  /*9ac0*/  ISETP.GT.AND P6, PT, R8.reuse, 0x8, PT ;  /* 0x000000080800780c */ /* 0x040fe20003fc4270 */
[--C-:B------:R-:W-:Y:S01]  /*9ad0*/  @P0 IMAD.MOV.U32 R4, RZ, RZ, R156.reuse ;  /* 0x000000ffff040224 */ /* 0x100fe200078e009c */
[----:B------:R-:W-:Y:S01]  /*9ae0*/  ISETP.GT.AND P5, PT, R8, 0x9, PT ;  /* 0x000000090800780c */ /* 0x000fe20003fa4270 */
[--C-:B------:R-:W-:Y:S01]  /*9af0*/  @P0 IMAD.MOV.U32 R5, RZ, RZ, R157.reuse ;  /* 0x000000ffff050224 */ /* 0x100fe200078e009d */
[----:B------:R-:W-:Y:S01]  /*9b00*/  @P3 STG.E.U16 desc[UR12][R156.64], R122 ;  /* 0x0000007a9c003986 */ /* 0x000fe2000c10150c */
[C---:B------:R-:W-:Y:S01]  /*9b10*/  ISETP.GT.AND P1, PT, R7.reuse, RZ, P6 ;  /* 0x000000ff0700720c */ /* 0x040fe20003724270 */
[-C--:B------:R-:W-:Y:S01]  /*9b20*/  FMUL R130, R130, R0.reuse ;  /* 0x0000000082827220 */ /* 0x080fe20000400000 */
[C---:B------:R-:W-:Y:S01]  /*9b30*/  ISETP.GT.AND P2, PT, R7.reuse, RZ, P5 ;  /* 0x000000ff0700720c */ /* 0x040fe20002f44270 */
[----:B------:R0:W-:Y:S01]  /*9b40*/  @P0 STG.E.U16 desc[UR12][R4.64+0x2], R123 ;  /* 0x0000027b04000986 */ /* 0x0001e2000c10150c */
[----:B------:R-:W-:Y:S01]  /*9b50*/  ISETP.GT.AND P0, PT, R7, 0x8, P6 ;  /* 0x000000080700780c */ /* 0x000fe20003704270 */
[----:B------:R-:W-:Y:S01]  /*9b60*/  FMUL R131, R131, R0 ;  /* 0x0000000083837220 */ /* 0x000fe20000400000 */
[----:B------:R-:W-:Y:S01]  /*9b70*/  F2FP.BF16.F32.PACK_AB R124, RZ, R124 ;  /* 0x0000007cff7c723e */ /* 0x000fe200000010ff */
[----:B------:R-:W-:Y:S01]  /*9b80*/  IMAD.SHL.U32 R9, R14, 0x80, RZ ;  /* 0x000000800e097824 */ /* 0x000fe200078e00ff */
[----:B------:R-:W-:Y:S01]  /*9b90*/  F2FP.BF16.F32.PACK_AB R125, RZ, R125 ;  /* 0x0000007dff7d723e */ /* 0x000fe200000010ff */
[----:B------:R-:W-:Y:S01]  /*9ba0*/  FMUL R132, R132, R0 ;  /* 0x0000000084847220 */ /* 0x000fe20000400000 */
[----:B------:R-:W-:Y:S01]  /*9bb0*/  F2FP.BF16.F32.PACK_AB R126, RZ, R126 ;  /* 0x0000007eff7e723e */ /* 0x000fe200000010ff */
[-C--:B------:R-:W-:Y:S01]  /*9bc0*/  FMUL R133, R133, R0.reuse ;  /* 0x0000000085857220 */ /* 0x080fe20000400000 */
[----:B------:R-:W-:Y:S01]  /*9bd0*/  ISETP.GT.AND P3, PT, R8, 0x10, PT ;  /* 0x000000100800780c */ /* 0x000fe20003f64270 */
[----:B------:R-:W-:Y:S01]  /*9be0*/  @P1 STG.E.U16 desc[UR12][R2.64+0x10], R124 ;  /* 0x0000107c02001986 */ /* 0x000fe2000c10150c */
[----:B------:R-:W-:Y:S01]  /*9bf0*/  ISETP.GT.AND P1, PT, R7, 0x8, P5 ;  /* 0x000000080700780c */ /* 0x000fe20002f24270 */
[----:B------:R-:W-:Y:S01]  /*9c00*/  FMUL R134, R134, R0 ;  /* 0x0000000086867220 */ /* 0x000fe20000400000 */
[----:B------:R-:W-:Y:S01]  /*9c10*/  F2FP.BF16.F32.PACK_AB R127, RZ, R127 ;  /* 0x0000007fff7f723e */ /* 0x000fe200000010ff */
[--C-:B0-----:R-:W-:Y:S01]  /*9c20*/  @P0 IMAD.MOV.U32 R4, RZ, RZ, R156.reuse ;  /* 0x000000ffff040224 */ /* 0x101fe200078e009c */
[----:B------:R-:W-:Y:S01]  /*9c30*/  @P2 STG.E.U16 desc[UR12][R2.64+0x12], R125 ;  /* 0x0000127d02002986 */ /* 0x000fe2000c10150c */
[----:B------:R-:W-:Y:S01]  /*9c40*/  @P0 IMAD.MOV.U32 R5, RZ, RZ, R157 ;  /* 0x000000ffff050224 */ /* 0x000fe200078e009d */
[----:B------:R-:W-:Y:S01]  /*9c50*/  F2FP.BF16.F32.PACK_AB R128, RZ, R128 ;  /* 0x00000080ff80723e */ /* 0x000fe200000010ff */
[-C--:B------:R-:W-:Y:S01]  /*9c60*/  FMUL R135, R135, R0.reuse ;  /* 0x0000000087877220 */ /* 0x080fe20000400000 */
[----:B------:R-:W-:Y:S01]  /*9c70*/  ISETP.GT.AND P2, PT, R8, 0x11, PT ;  /* 0x000000110800780c */ /* 0x000fe20003f44270 */
[-C--:B------:R-:W-:Y:S01]  /*9c80*/  FMUL R136, R136, R0.reuse ;  /* 0x0000000088887220 */ /* 0x080fe20000400000 */
[----:B------:R0:W-:Y:S01]  /*9c90*/  @P0 STG.E.U16 desc[UR12][R4.64+0x10], R126 ;  /* 0x0000107e04000986 */ /* 0x0001e2000c10150c */
[----:B------:R-:W-:Y:S01]  /*9ca0*/  ISETP.GT.AND P0, PT, R7, RZ, P3 ;  /* 0x000000ff0700720c */ /* 0x000fe20001f04270 */
[-C--:B------:R-:W-:Y:S01]  /*9cb0*/  FMUL R137, R137, R0.reuse ;  /* 0x0000000089897220 */ /* 0x080fe20000400000 */
[----:B------:R-:W-:Y:S01]  /*9cc0*/  F2FP.BF16.F32.PACK_AB R129, RZ, R129 ;  /* 0x00000081ff81723e */ /* 0x000fe200000010ff */
[----:B------:R-:W-:Y:S01]  /*9cd0*/  FMUL R138, R138, R0 ;  /* 0x000000008a8a7220 */ /* 0x000fe20000400000 */
[----:B------:R-:W-:Y:S01]  /*9ce0*/  F2FP.BF16.F32.PACK_AB R130, RZ, R130 ;  /* 0x00000082ff82723e */ /* 0x000fe200000010ff */
[-C--:B------:R-:W-:Y:S01]  /*9cf0*/  FMUL R139, R139, R0.reuse ;  /* 0x000000008b8b7220 */ /* 0x080fe20000400000 */
[----:B------:R-:W-:Y:S01]  /*9d00*/  F2FP.BF16.F32.PACK_AB R131, RZ, R131 ;  /* 0x00000083ff83723e */ /* 0x000fe200000010ff */
[-C--:B------:R-:W-:Y:S01]  /*9d10*/  FMUL R140, R140, R0.reuse ;  /* 0x000000008c8c7220 */ /* 0x080fe20000400000 */
[----:B------:R-:W-:Y:S01]  /*9d20*/  SHF.L.U64.HI R15, R14, 0x7, R15 ;  /* 0x000000070e0f7819 */ /* 0x000fe2000001020f */
[----:B------:R-:W-:Y:S01]  /*9d30*/  FMUL R141, R141, R0 ;  /* 0x000000008d8d7220 */ /* 0x000fe20000400000 */
[----:B------:R-:W-:Y:S01]  /*9d40*/  LOP3.LUT R11, R9, 0x2, RZ, 0xfc, !PT ;  /* 0x00000002090b7812 */ /* 0x000fe200078efcff */
[--C-:B0-----:R-:W-:Y:S01]  /*9d50*/  @P1 IMAD.MOV.U32 R4, RZ, RZ, R156.reuse ;  /* 0x000000ffff041224 */ /* 0x101fe200078e009c */
[----:B------:R-:W-:Y:S01]  /*9d60*/  F2FP.BF16.F32.PACK_AB R132, RZ, R132 ;  /* 0x00000084ff84723e */ /* 0x000fe200000010ff */
[--C-:B------:R-:W-:Y:S01]  /*9d70*/  @P1 IMAD.MOV.U32 R5, RZ, RZ, R157.reuse ;  /* 0x000000ffff051224 */ /* 0x100fe200078e009d */
[----:B------:R-:W-:Y:S01]  /*9d80*/  F2FP.BF16.F32.PACK_AB R133, RZ, R133 ;  /* 0x00000085ff85723e */ /* 0x000fe200000010ff */
[----:B------:R-:W-:Y:S01]  /*9d90*/  FMUL R142, R142, R0 ;  /* 0x000000008e8e7220 */ /* 0x000fe20000400000 */
[----:B------:R-:W-:Y:S01]  /*9da0*/  F2FP.BF16.F32.PACK_AB R134, RZ, R134 ;  /* 0x00000086ff86723e */ /* 0x000fe200000010ff */
[-C--:B------:R-:W-:Y:S01]  /*9db0*/  FMUL R143, R143, R0.reuse ;  /* 0x000000008f8f7220 */ /* 0x080fe20000400000 */
[----:B------:R-:W-:Y:S01]  /*9dc0*/  @P1 STG.E.U16 desc[UR12][R4.64+0x12], R127 ;  /* 0x0000127f04001986 */ /* 0x000fe2000c10150c */
[----:B------:R-:W-:Y:S01]  /*9dd0*/  ISETP.GT.AND P1, PT, R8, 0x19, PT ;  /* 0x000000190800780c */ /* 0x000fe20003f24270 */
[-C--:B------:R-:W-:Y:S01]  /*9de0*/  FMUL R144, R144, R0.reuse ;  /* 0x0000000090907220 */ /* 0x080fe20000400000 */
[----:B------:R-:W-:Y:S01]  /*9df0*/  F2FP.BF16.F32.PACK_AB R135, RZ, R135 ;  /* 0x00000087ff87723e */ /* 0x000fe200000010ff */
[----:B------:R-:W-:Y:S01]  /*9e00*/  @P0 STG.E.U16 desc[UR12][R2.64+0x20], R128 ;  /* 0x0000208002000986 */ /* 0x000fe2000c10150c */
[----:B------:R-:W-:Y:S01]  /*9e10*/  ISETP.GT.AND P0, PT, R7, RZ, P2 ;  /* 0x000000ff0700720c */ /* 0x000fe20001704270 */
[----:B------:R-:W-:Y:S01]  /*9e20*/  FMUL R145, R145, R0 ;  /* 0x0000000091917220 */ /* 0x000fe20000400000 */
[----:B------:R-:W-:Y:S01]  /*9e30*/  F2FP.BF16.F32.PACK_AB R136, RZ, R136 ;  /* 0x00000088ff88723e */ /* 0x000fe200000010ff */
[-C--:B------:R-:W-:Y:S01]  /*9e40*/  FMUL R146, R146, R0.reuse ;  /* 0x0000000092927220 */ /* 0x080fe20000400000 */
[----:B------:R-:W-:Y:S01]  /*9e50*/  F2FP.BF16.F32.PACK_AB R137, RZ, R137 ;  /* 0x00000089ff89723e */ /* 0x000fe200000010ff */
[----:B------:R-:W-:Y:S01]  /*9e60*/  FMUL R147, R147, R0 ;  /* 0x0000000093937220 */ /* 0x000fe20000400000 */
[----:B------:R-:W-:Y:S01]  /*9e70*/  F2FP.BF16.F32.PACK_AB R138, RZ, R138 ;  /* 0x0000008aff8a723e */ /* 0x000fe200000010ff */
[-C--:B------:R-:W-:Y:S01]  /*9e80*/  FMUL R148, R148, R0.reuse ;  /* 0x0000000094947220 */ /* 0x080fe20000400000 */
[----:B------:R-:W-:Y:S01]  /*9e90*/  F2FP.BF16.F32.PACK_AB R139, RZ, R139 ;  /* 0x0000008bff8b723e */ /* 0x000fe200000010ff */
[----:B------:R-:W-:Y:S01]  /*9ea0*/  FMUL R149, R149, R0 ;  /* 0x0000000095957220 */ /* 0x000fe20000400000 */
[----:B------:R-:W-:Y:S01]  /*9eb0*/  F2FP.BF16.F32.PACK_AB R140, RZ, R140 ;  /* 0x0000008cff8c723e */ /* 0x000fe200000010ff */
[-C--:B------:R-:W-:Y:S01]  /*9ec0*/  FMUL R150, R150, R0.reuse ;  /* 0x0000000096967220 */ /* 0x080fe20000400000 */
[----:B------:R-:W-:Y:S01]  /*9ed0*/  ISETP.GT.AND P5, PT, R8, 0x29, PT ;  /* 0x000000290800780c */ /* 0x000fe20003fa4270 */
[----:B------:R-:W-:Y:S01]  /*9ee0*/  @P0 STG.E.U16 desc[UR12][R2.64+0x22], R129 ;  /* 0x0000228102000986 */ /* 0x000fe2000c10150c */
[----:B------:R-:W-:Y:S01]  /*9ef0*/  ISETP.GT.AND P0, PT, R7, 0x8, P3 ;  /* 0x000000080700780c */ /* 0x000fe20001f04270 */
[-C--:B------:R-:W-:Y:S01]  /*9f00*/  FMUL R151, R151, R0.reuse ;  /* 0x0000000097977220 */ /* 0x080fe20000400000 */
[----:B------:R-:W-:Y:S01]  /*9f10*/  F2FP.BF16.F32.PACK_AB R141, RZ, R141 ;  /* 0x0000008dff8d723e */ /* 0x000fe200000010ff */
[----:B------:R-:W-:Y:S01]  /*9f20*/  FMUL R88, R88, R0 ;  /* 0x0000000058587220 */ /* 0x000fe20000400000 */
[----:B------:R-:W-:Y:S01]  /*9f30*/  F2FP.BF16.F32.PACK_AB R142, RZ, R142 ;  /* 0x0000008eff8e723e */ /* 0x000fe200000010ff */
[-C--:B------:R-:W-:Y:S01]  /*9f40*/  FMUL R89, R89, R0.reuse ;  /* 0x0000000059597220 */ /* 0x080fe20000400000 */
[----:B------:R-:W-:Y:S01]  /*9f50*/  F2FP.BF16.F32.PACK_AB R143, RZ, R143 ;  /* 0x0000008fff8f723e */ /* 0x000fe200000010ff */
[-C--:B------:R-:W-:Y:S01]  /*9f60*/  FMUL R90, R90, R0.reuse ;  /* 0x000000005a5a7220 */ /* 0x080fe20000400000 */
[----:B------:R-:W-:Y:S01]  /*9f70*/  ISETP.GT.AND P3, PT, R8, 0x30, PT ;  /* 0x000000300800780c */ /* 0x000fe20003f64270 */
[----:B------:R-:W-:Y:S01]  /*9f80*/  FMUL R91, R91, R0 ;  /* 0x000000005b5b7220 */ /* 0x000fe20000400000 */
[----:B------:R-:W-:Y:S01]  /*9f90*/  F2FP.BF16.F32.PACK_AB R144, RZ, R144 ;  /* 0x00000090ff90723e */ /* 0x000fe200000010ff */
[----:B------:R-:W-:Y:S01]  /*9fa0*/  FMUL R92, R92, R0 ;  /* 0x000000005c5c7220 */ /* 0x000fe20000400000 */
[----:B------:R-:W-:Y:S01]  /*9fb0*/  F2FP.BF16.F32.PACK_AB R145, RZ, R145 ;  /* 0x00000091ff91723e */ /* 0x000fe200000010ff */
[--C-:B------:R-:W-:Y:S01]  /*9fc0*/  @P0 IMAD.MOV.U32 R12, RZ, RZ, R156.reuse ;  /* 0x000000ffff0c0224 */ /* 0x100fe200078e009c */
[----:B------:R-:W-:Y:S01]  /*9fd0*/  F2FP.BF16.F32.PACK_AB R146, RZ, R146 ;  /* 0x00000092ff92723e */ /* 0x000fe200000010ff */
[--C-:B------:R-:W-:Y:S01]  /*9fe0*/  @P0 IMAD.MOV.U32 R13, RZ, RZ, R157.reuse ;  /* 0x000000ffff0d0224 */ /* 0x100fe200078e009d */
[----:B------:R-:W-:Y:S01]  /*9ff0*/  F2FP.BF16.F32.PACK_AB R147, RZ, R147 ;  /* 0x00000093ff93723e */ /* 0x000fe200000010ff */
[----:B------:R-:W-:Y:S01]  /*a000*/  FMUL R93, R93, R0 ;  /* 0x000000005d5d7220 */ /* 0x000fe20000400000 */
[----:B------:R-:W-:Y:S01]  /*a010*/  F2FP.BF16.F32.PACK_AB R148, RZ, R148 ;  /* 0x00000094ff94723e */ /* 0x000fe200000010ff */
[-C--:B------:R-:W-:Y:S01]  /*a020*/  FMUL R94, R94, R0.reuse ;  /* 0x000000005e5e7220 */ /* 0x080fe20000400000 */
[----:B------:R0:W-:Y:S01]  /*a030*/  @P0 STG.E.U16 desc[UR12][R12.64+0x20], R130 ;  /* 0x000020820c000986 */ /* 0x0001e2000c10150c */
[----:B------:R-:W-:Y:S01]  /*a040*/  ISETP.GT.AND P0, PT, R7, 0x8, P2 ;  /* 0x000000080700780c */ /* 0x000fe20001704270 */
[-C--:B------:R-:W-:Y:S01]  /*a050*/  FMUL R95, R95, R0.reuse ;  /* 0x000000005f5f7220 */ /* 0x080fe20000400000 */
[----:B------:R-:W-:Y:S01]  /*a060*/  ISETP.GT.AND P2, PT, R8, 0x18, PT ;  /* 0x000000180800780c */ /* 0x000fe20003f44270 */
[-C--:B------:R-:W-:Y:S01]  /*a070*/  FMUL R96, R96, R0.reuse ;  /* 0x0000000060607220 */ /* 0x080fe20000400000 */
[----:B------:R-:W-:Y:S01]  /*a080*/  F2FP.BF16.F32.PACK_AB R149, RZ, R149 ;  /* 0x00000095ff95723e */ /* 0x000fe200000010ff */
[----:B------:R-:W-:Y:S01]  /*a090*/  FMUL R97, R97, R0 ;  /* 0x0000000061617220 */ /* 0x000fe20000400000 */
[----:B------:R-:W-:Y:S01]  /*a0a0*/  F2FP.BF16.F32.PACK_AB R150, RZ, R150 ;  /* 0x00000096ff96723e */ /* 0x000fe200000010ff */
[-C--:B------:R-:W-:Y:S01]  /*a0b0*/  FMUL R98, R98, R0.reuse ;  /* 0x0000000062627220 */ /* 0x080fe20000400000 */
[----:B------:R-:W-:Y:S01]  /*a0c0*/  F2FP.BF16.F32.PACK_AB R151, RZ, R151 ;  /* 0x00000097ff97723e */ /* 0x000fe200000010ff */
[-C--:B------:R-:W-:Y:S01]  /*a0d0*/  FMUL R99, R99, R0.reuse ;  /* 0x0000000063637220 */ /* 0x080fe20000400000 */
[C---:B------:R-:W-:Y:S01]  /*a0e0*/  LOP3.LUT R17, R9.reuse, 0x10, RZ, 0xfc, !PT ;  /* 0x0000001009117812 */ /* 0x040fe200078efcff */
[----:B------:R-:W-:Y:S01]  /*a0f0*/  FMUL R100, R100, R0 ;  /* 0x0000000064647220 */ /* 0x000fe20000400000 */
[----:B------:R-:W-:Y:S01]  /*a100*/  F2FP.BF16.F32.PACK_AB R88, RZ, R88 ;  /* 0x00000058ff58723e */ /* 0x000fe200000010ff */
[--C-:B0-----:R-:W-:Y:S01]  /*a110*/  @P0 IMAD.MOV.U32 R12, RZ, RZ, R156.reuse ;  /* 0x000000ffff0c0224 */ /* 0x101fe200078e009c */
[----:B------:R-:W-:Y:S01]  /*a120*/  LOP3.LUT R19, R9, 0x12, RZ, 0xfc, !PT ;  /* 0x0000001209137812 */ /* 0x000fe200078efcff */
[----:B------:R-:W-:Y:S01]  /*a130*/  @P0 IMAD.MOV.U32 R13, RZ, RZ, R157 ;  /* 0x000000ffff0d0224 */ /* 0x000fe200078e009d */
[----:B------:R-:W-:Y:S01]  /*a140*/  F2FP.BF16.F32.PACK_AB R89, RZ, R89 ;  /* 0x00000059ff59723e */ /* 0x000fe200000010ff */
[----:B------:R-:W-:Y:S01]  /*a150*/  FMUL R101, R101, R0 ;  /* 0x0000000065657220 */ /* 0x000fe20000400000 */
[----:B------:R-:W-:Y:S01]  /*a160*/  F2FP.BF16.F32.PACK_AB R90, RZ, R90 ;  /* 0x0000005aff5a723e */ /* 0x000fe200000010ff */
[----:B------:R-:W-:Y:S01]  /*a170*/  FMUL R102, R102, R0 ;  /* 0x0000000066667220 */ /* 0x000fe20000400000 */
[----:B------:R0:W-:Y:S01]  /*a180*/  @P0 STG.E.U16 desc[UR12][R12.64+0x22], R131 ;  /* 0x000022830c000986 */ /* 0x0001e2000c10150c */
[----:B------:R-:W-:Y:S01]  /*a190*/  IADD3 R4, P0, R9, R2, RZ ;  /* 0x0000000209047210 */ /* 0x000fe20007f1e0ff */
[-C--:B------:R-:W-:Y:S01]  /*a1a0*/  FMUL R103, R103, R0.reuse ;  /* 0x0000000067677220 */ /* 0x080fe20000400000 */
[----:B------:R-:W-:Y:S01]  /*a1b0*/  F2FP.BF16.F32.PACK_AB R91, RZ, R91 ;  /* 0x0000005bff5b723e */ /* 0x000fe200000010ff */
[----:B------:R-:W-:Y:S01]  /*a1c0*/  FMUL R104, R104, R0 ;  /* 0x0000000068687220 */ /* 0x000fe20000400000 */
[----:B------:R-:W-:Y:S01]  /*a1d0*/  F2FP.BF16.F32.PACK_AB R92, RZ, R92 ;  /* 0x0000005cff5c723e */ /* 0x000fe200000010ff */
[--C-:B------:R-:W-:Y:S01]  /*a1e0*/  IMAD.X R5, R15, 0x1, R3.reuse, P0 ;  /* 0x000000010f057824 */ /* 0x100fe200000e0603 */
[----:B------:R-:W-:Y:S01]  /*a1f0*/  IADD3 R20, P0, R11, R2, RZ ;  /* 0x000000020b147210 */ /* 0x000fe20007f1e0ff */
[-C--:B------:R-:W-:Y:S01]  /*a200*/  FMUL R105, R105, R0.reuse ;  /* 0x0000000069697220 */ /* 0x080fe20000400000 */
[----:B------:R-:W-:Y:S01]  /*a210*/  LOP3.LUT R23, R9, 0x22, RZ, 0xfc, !PT ;  /* 0x0000002209177812 */ /* 0x000fe200078efcff */
[-C--:B------:R-:W-:Y:S01]  /*a220*/  FMUL R106, R106, R0.reuse ;  /* 0x000000006a6a7220 */ /* 0x080fe20000400000 */
[----:B------:R-:W-:Y:S01]  /*a230*/  F2FP.BF16.F32.PACK_AB R93, RZ, R93 ;  /* 0x0000005dff5d723e */ /* 0x000fe200000010ff */
[----:B------:R-:W-:Y:S01]  /*a240*/  IMAD.X R21, R15, 0x1, R3, P0 ;  /* 0x000000010f157824 */ /* 0x000fe200000e0603 */
        /* <DEDUP_REMOVED lines=28> */
[----:B------:R-:W-:Y:S01]  /*a410*/  ISETP.GT.AND P0, PT, R7, 0x8, P2 ;  /* 0x000000080700780c */ /* 0x000fe20001704270 */
[-C--:B------:R-:W-:Y:S01]  /*a420*/  FMUL R119, R119, R0.reuse ;  /* 0x0000000077777220 */ /* 0x080fe20000400000 */
[----:B------:R-:W-:Y:S01]  /*a430*/  ISETP.GT.AND P2, PT, R8, 0x20, PT ;  /* 0x000000200800780c */ /* 0x000fe20003f44270 */
        /* <DEDUP_REMOVED lines=10> */
[----:B0-----:R-:W-:Y:S01]  /*a4e0*/  @P0 IMAD.MOV.U32 R12, RZ, RZ, R156 ;  /* 0x000000ffff0c0224 */ /* 0x001fe200078e009c */
[----:B------:R-:W-:Y:S01]  /*a4f0*/  F2FP.BF16.F32.PACK_AB R111, RZ, R111 ;  /* 0x0000006fff6f723e */ /* 0x000fe200000010ff */
[--C-:B------:R-:W-:Y:S01]  /*a500*/  @P0 IMAD.MOV.U32 R13, RZ, RZ, R157.reuse ;  /* 0x000000ffff0d0224 */ /* 0x100fe200078e009d */
[----:B------:R-:W-:Y:S01]  /*a510*/  PRMT R6, R110, 0x7610, R6 ;  /* 0x000076106e067816 */ /* 0x000fe20000000006 */
        /* <DEDUP_REMOVED lines=15> */
[----:B------:R-:W-:Y:S01]  /*a610*/  FMUL R68, R68, R0 ;  /* 0x0000000044447220 */ /* 0x000fe20000400000 */
[----:B------:R-:W-:Y:S01]  /*a620*/  F2FP.BF16.F32.PACK_AB R117, RZ, R117 ;  /* 0x00000075ff75723e */ /* 0x000fe200000010ff */
[--C-:B0-----:R-:W-:Y:S01]  /*a630*/  @P0 IMAD.MOV.U32 R12, RZ, RZ, R156.reuse ;  /* 0x000000ffff0c0224 */ /* 0x101fe200078e009c */
[----:B------:R-:W-:Y:S01]  /*a640*/  F2FP.BF16.F32.PACK_AB R118, RZ, R118 ;  /* 0x00000076ff76723e */ /* 0x000fe200000010ff */
[--C-:B------:R-:W-:Y:S01]  /*a650*/  @P0 IMAD.MOV.U32 R13, RZ, RZ, R157.reuse ;  /* 0x000000ffff0d0224 */ /* 0x100fe200078e009d */
[----:B------:R-:W-:Y:S01]  /*a660*/  F2FP.BF16.F32.PACK_AB R119, RZ, R119 ;  /* 0x00000077ff77723e */ /* 0x000fe200000010ff */
[----:B------:R-:W-:Y:S01]  /*a670*/  FMUL R69, R69, R0 ;  /* 0x0000000045457220 */ /* 0x000fe20000400000 */
[----:B------:R-:W-:Y:S01]  /*a680*/  F2FP.BF16.F32.PACK_AB R56, RZ, R56 ;  /* 0x00000038ff38723e */ /* 0x000fe200000010ff */
        /* <DEDUP_REMOVED lines=15> */
[----:B------:R-:W-:Y:S01]  /*a780*/  @P0 STG.E.U16 desc[UR12][R2.64+0x40], R136 ;  /* 0x0000408802000986 */ /* 0x000fe2000c10150c */
        /* <DEDUP_REMOVED lines=97> */
[----:B0-----:R-:W-:Y:S01]  /*ada0*/  @P0 IMAD.MOV.U32 R12, RZ, RZ, R156 ;  /* 0x000000ffff0c0224 */ /* 0x001fe200078e009c */
[----:B------:R-:W-:Y:S01]  /*adb0*/  F2FP.BF16.F32.PACK_AB R38, RZ, R38 ;  /* 0x00000026ff26723e */ /* 0x000fe200000010ff */
[----:B------:R-:W-:Y:S01]  /*adc0*/  @P0 IMAD.MOV.U32 R13, RZ, RZ, R157 ;  /* 0x000000ffff0d0224 */ /* 0x000fe200078e009d */
[----:B------:R-:W-:Y:S01]  /*add0*/  F2FP.BF16.F32.PACK_AB R39, RZ, R39 ;  /* 0x00000027ff27723e */ /* 0x000fe200000010ff */
[----:B------:R-:W-:Y:S01]  /*ade0*/  FMUL R53, R53, R0 ;  /* 0x0000000035357220 */ /* 0x000fe20000400000 */
[----:B------:R-:W-:Y:S01]  /*adf0*/  F2FP.BF16.F32.PACK_AB R40, RZ, R40 ;  /* 0x00000028ff28723e */ /* 0x000fe200000010ff */
[-C--:B------:R-:W-:Y:S01]  /*ae00*/  FMUL R54, R54, R0.reuse ;  /* 0x0000000036367220 */ /* 0x080fe20000400000 */
[----:B------:R0:W-:Y:S01]  /*ae10*/  @P0 STG.E.U16 desc[UR12][R12.64+0x50], R142 ;  /* 0x0000508e0c000986 */ /* 0x0001e2000c10150c */
[----:B------:R-:W-:Y:S01]  /*ae20*/  ISETP.GT.AND P0, PT, R7, 0x8, P5 ;  /* 0x000000080700780c */ /* 0x000fe20002f04270 */
[----:B------:R-:W-:Y:S01]  /*ae30*/  FMUL R0, R55, R0 ;  /* 0x0000000037007220 */ /* 0x000fe20000400000 */
[----:B------:R-:W-:-:S02]  /*ae40*/  F2FP.BF16.F32.PACK_AB R41, RZ, R41 ;  /* 0x00000029ff29723e */ /* 0x000fc400000010ff */
[----:B------:R-:W-:Y:S02]  /*ae50*/  F2FP.BF16.F32.PACK_AB R42, RZ, R42 ;  /* 0x0000002aff2a723e */ /* 0x000fe400000010ff */
[----:B------:R-:W-:Y:S02]  /*ae60*/  F2FP.BF16.F32.PACK_AB R43, RZ, R43 ;  /* 0x0000002bff2b723e */ /* 0x000fe400000010ff */
[----:B------:R-:W-:Y:S02]  /*ae70*/  F2FP.BF16.F32.PACK_AB R44, RZ, R44 ;  /* 0x0000002cff2c723e */ /* 0x000fe400000010ff */
[----:B------:R-:W-:Y:S02]  /*ae80*/  F2FP.BF16.F32.PACK_AB R45, RZ, R45 ;  /* 0x0000002dff2d723e */ /* 0x000fe400000010ff */
[----:B------:R-:W-:Y:S01]  /*ae90*/  F2FP.BF16.F32.PACK_AB R46, RZ, R46 ;  /* 0x0000002eff2e723e */ /* 0x000fe200000010ff */
[----:B0-----:R-:W-:Y:S01]  /*aea0*/  @P0 IMAD.MOV.U32 R12, RZ, RZ, R156 ;  /* 0x000000ffff0c0224 */ /* 0x001fe200078e009c */
[----:B------:R-:W-:Y:S01]  /*aeb0*/  F2FP.BF16.F32.PACK_AB R47, RZ, R47 ;  /* 0x0000002fff2f723e */ /* 0x000fe200000010ff */
[----:B------:R-:W-:Y:S01]  /*aec0*/  @P0 IMAD.MOV.U32 R13, RZ, RZ, R157 ;  /* 0x000000ffff0d0224 */ /* 0x000fe200078e009d */
[----:B------:R-:W-:-:S02]  /*aed0*/  F2FP.BF16.F32.PACK_AB R48, RZ, R48 ;  /* 0x00000030ff30723e */ /* 0x000fc400000010ff */
[----:B------:R-:W-:Y:S02]  /*aee0*/  F2FP.BF16.F32.PACK_AB R49, RZ, R49 ;  /* 0x00000031ff31723e */ /* 0x000fe400000010ff */
[----:B------:R0:W-:Y:S01]  /*aef0*/  @P0 STG.E.U16 desc[UR12][R12.64+0x52], R143 ;  /* 0x0000528f0c000986 */ /* 0x0001e2000c10150c */
[----:B------:R-:W-:Y:S02]  /*af00*/  ISETP.GT.AND P0, PT, R7, RZ, P3 ;  /* 0x000000ff0700720c */ /* 0x000fe40001f04270 */
[----:B------:R-:W-:Y:S02]  /*af10*/  F2FP.BF16.F32.PACK_AB R50, RZ, R50 ;  /* 0x00000032ff32723e */ /* 0x000fe400000010ff */
[----:B------:R-:W-:Y:S02]  /*af20*/  F2FP.BF16.F32.PACK_AB R51, RZ, R51 ;  /* 0x00000033ff33723e */ /* 0x000fe400000010ff */
[----:B------:R-:W-:Y:S02]  /*af30*/  F2FP.BF16.F32.PACK_AB R52, RZ, R52 ;  /* 0x00000034ff34723e */ /* 0x000fe400000010ff */
[----:B------:R-:W-:-:S02]  /*af40*/  F2FP.BF16.F32.PACK_AB R53, RZ, R53 ;  /* 0x00000035ff35723e */ /* 0x000fc400000010ff */
[----:B------:R-:W-:-:S03]  /*af50*/  F2FP.BF16.F32.PACK_AB R54, RZ, R54 ;  /* 0x00000036ff36723e */ /* 0x000fc600000010ff */
[----:B------:R-:W-:Y:S01]  /*af60*/  @P0 STG.E.U16 desc[UR12][R2.64+0x60], R144 ;  /* 0x0000609002000986 */ /* 0x000fe2000c10150c */
[----:B------:R-:W-:-:S13]  /*af70*/  ISETP.GT.AND P0, PT, R7, RZ, P1 ;  /* 0x000000ff0700720c */ /* 0x000fda0000f04270 */
[----:B------:R-:W-:Y:S01]  /*af80*/  @P0 STG.E.U16 desc[UR12][R2.64+0x62], R145 ;  /* 0x0000629102000986 */ /* 0x000fe2000c10150c */
[----:B------:R-:W-:-:S13]  /*af90*/  ISETP.GT.AND P0, PT, R7, 0x8, P3 ;  /* 0x000000080700780c */ /* 0x000fda0001f04270 */
[----:B0-----:R-:W-:Y:S02]  /*afa0*/  @P0 IMAD.MOV.U32 R12, RZ, RZ, R156 ;  /* 0x000000ffff0c0224 */ /* 0x001fe400078e009c */
[----:B------:R-:W-:-:S05]  /*afb0*/  @P0 IMAD.MOV.U32 R13, RZ, RZ, R157 ;  /* 0x000000ffff0d0224 */ /* 0x000fca00078e009d */
[----:B------:R0:W-:Y:S01]  /*afc0*/  @P0 STG.E.U16 desc[UR12][R12.64+0x60], R146 ;  /* 0x000060920c000986 */ /* 0x0001e2000c10150c */
[----:B------:R-:W-:-:S13]  /*afd0*/  ISETP.GT.AND P0, PT, R7, 0x8, P1 ;  /* 0x000000080700780c */ /* 0x000fda0000f04270 */
[----:B0-----:R-:W-:Y:S02]  /*afe0*/  @P0 IMAD.MOV.U32 R12, RZ, RZ, R156 ;  /* 0x000000ffff0c0224 */ /* 0x001fe400078e009c */
[----:B------:R-:W-:-:S05]  /*aff0*/  @P0 IMAD.MOV.U32 R13, RZ, RZ, R157 ;  /* 0x000000ffff0d0224 */ /* 0x000fca00078e009d */
[----:B------:R0:W-:Y:S01]  /*b000*/  @P0 STG.E.U16 desc[UR12][R12.64+0x62], R147 ;  /* 0x000062930c000986 */ /* 0x0001e2000c10150c */
[----:B------:R-:W-:-:S13]  /*b010*/  ISETP.GT.AND P0, PT, R7, RZ, P2 ;  /* 0x000000ff0700720c */ /* 0x000fda0001704270 */
[----:B------:R-:W-:Y:S01]  /*b020*/  @P0 STG.E.U16 desc[UR12][R2.64+0x70], R148 ;  /* 0x0000709402000986 */ /* 0x000fe2000c10150c */
[----:B------:R-:W-:-:S04]  /*b030*/  ISETP.GT.AND P0, PT, R8, 0x39, PT ;  /* 0x000000390800780c */ /* 0x000fc80003f04270 */
        /* <DEDUP_REMOVED lines=10> */
[----:B------:R-:W-:-:S05]  /*b0e0*/  IADD3 R126, P6, R17, R2, RZ ;  /* 0x00000002117e7210 */ /* 0x000fca0007fde0ff */
[----:B------:R-:W-:Y:S01]  /*b0f0*/  IMAD.X R127, R15, 0x1, R3, P6 ;  /* 0x000000010f7f7824 */ /* 0x000fe200030e0603 */
[----:B------:R-:W-:-:S13]  /*b100*/  ISETP.GT.AND P6, PT, R7, 0x40, P4 ;  /* 0x000000400700780c */ /* 0x000fda00027c4270 */
[----:B------:R-:W-:Y:S01]  /*b110*/  @P6 STG.E.U16 desc[UR12][R4.64], R88 ;  /* 0x0000005804006986 */ /* 0x000fe2000c10150c */
[----:B------:R-:W-:-:S05]  /*b120*/  IADD3 R120, P6, R19, R2, RZ ;  /* 0x0000000213787210 */ /* 0x000fca0007fde0ff */
[----:B------:R-:W-:Y:S01]  /*b130*/  IMAD.X R121, R15, 0x1, R3, P6 ;  /* 0x000000010f797824 */ /* 0x000fe200030e0603 */
[----:B------:R-:W-:-:S04]  /*b140*/  ISETP.GT.AND P6, PT, R8, 0x1, PT ;  /* 0x000000010800780c */ /* 0x000fc80003fc4270 */
[----:B------:R-:W-:-:S13]  /*b150*/  ISETP.GT.AND P6, PT, R7, 0x40, P6 ;  /* 0x000000400700780c */ /* 0x000fda00037c4270 */
[----:B------:R1:W-:Y:S01]  /*b160*/  @P6 STG.E.U16 desc[UR12][R20.64], R89 ;  /* 0x0000005914006986 */ /* 0x0003e2000c10150c */
[----:B0-----:R-:W-:-:S05]  /*b170*/  IADD3 R12, P6, R9, R156, RZ ;  /* 0x0000009c090c7210 */ /* 0x001fca0007fde0ff */
[----:B------:R-:W-:Y:S01]  /*b180*/  IMAD.X R13, R15, 0x1, R157, P6 ;  /* 0x000000010f0d7824 */ /* 0x000fe200030e069d */
[----:B------:R-:W-:Y:S02]  /*b190*/  ISETP.GT.AND P6, PT, R7, 0x48, P4 ;  /* 0x000000480700780c */ /* 0x000fe400027c4270 */
[----:B-1----:R-:W-:-:S11]  /*b1a0*/  LOP3.LUT R21, R9, 0x20, RZ, 0xfc, !PT ;  /* 0x0000002009157812 */ /* 0x002fd600078efcff */
[----:B------:R-:W-:Y:S01]  /*b1b0*/  @P6 STG.E.U16 desc[UR12][R12.64], R90 ;  /* 0x0000005a0c006986 */ /* 0x000fe2000c10150c */
[----:B------:R-:W-:-:S05]  /*b1c0*/  IADD3 R88, P6, R11, R156, RZ ;  /* 0x0000009c0b587210 */ /* 0x000fca0007fde0ff */
[----:B------:R-:W-:Y:S01]  /*b1d0*/  IMAD.X R89, R15, 0x1, R157, P6 ;  /* 0x000000010f597824 */ /* 0x000fe200030e069d */
[----:B------:R-:W-:-:S04]  /*b1e0*/  ISETP.GT.AND P6, PT, R8, 0x1, PT ;  /* 0x000000010800780c */ /* 0x000fc80003fc4270 */
[----:B------:R-:W-:-:S13]  /*b1f0*/  ISETP.GT.AND P6, PT, R7, 0x48, P6 ;  /* 0x000000480700780c */ /* 0x000fda00037c4270 */
[----:B------:R0:W-:Y:S01]  /*b200*/  @P6 STG.E.U16 desc[UR12][R88.64], R91 ;  /* 0x0000005b58006986 */ /* 0x0001e2000c10150c */
[----:B------:R-:W-:-:S05]  /*b210*/  IADD3 R124, P6, R21, R2, RZ ;  /* 0x00000002157c7210 */ /* 0x000fca0007fde0ff */
[----:B------:R-:W-:Y:S01]  /*b220*/  IMAD.X R125, R15, 0x1, R3, P6 ;  /* 0x000000010f7d7824 */ /* 0x000fe200030e0603 */
[----:B------:R-:W-:-:S04]  /*b230*/  ISETP.GT.AND P6, PT, R8, 0x8, PT ;  /* 0x000000080800780c */ /* 0x000fc80003fc4270 */
[----:B------:R-:W-:Y:S02]  /*b240*/  ISETP.GT.AND P6, PT, R7, 0x40, P6 ;  /* 0x000000400700780c */ /* 0x000fe400037c4270 */
[----:B0-----:R-:W-:-:S11]  /*b250*/  LOP3.LUT R89, R9, 0x30, RZ, 0xfc, !PT ;  /* 0x0000003009597812 */ /* 0x001fd600078efcff */
[----:B------:R0:W-:Y:S01]  /*b260*/  @P6 STG.E.U16 desc[UR12][R126.64], R92 ;  /* 0x0000005c7e006986 */ /* 0x0001e2000c10150c */
        /* <DEDUP_REMOVED lines=8> */
[----:B------:R-:W-:-:S13]  /*b2f0*/  ISETP.GT.AND P6, PT, R7, 0x48, P6 ;  /* 0x000000480700780c */ /* 0x000fda00037c4270 */
[----:B------:R2:W-:Y:S01]  /*b300*/  @P6 STG.E.U16 desc[UR12][R90.64], R94 ;  /* 0x0000005e5a006986 */ /* 0x0005e2000c10150c */
[----:B0-----:R-:W-:-:S05]  /*b310*/  IADD3 R92, P6, R19, R156, RZ ;  /* 0x0000009c135c7210 */ /* 0x001fca0007fde0ff */
[----:B-1----:R-:W-:Y:S01]  /*b320*/  IMAD.X R93, R15, 0x1, R157, P6 ;  /* 0x000000010f5d7824 */ /* 0x002fe200030e069d */
[----:B------:R-:W-:-:S04]  /*b330*/  ISETP.GT.AND P6, PT, R8, 0x9, PT ;  /* 0x000000090800780c */ /* 0x000fc80003fc4270 */
[----:B------:R-:W-:Y:S02]  /*b340*/  ISETP.GT.AND P6, PT, R7, 0x48, P6 ;  /* 0x000000480700780c */ /* 0x000fe400037c4270 */
[----:B--2---:R-:W-:-:S11]  /*b350*/  LOP3.LUT R91, R9, 0x32, RZ, 0xfc, !PT ;  /* 0x00000032095b7812 */ /* 0x004fd600078efcff */
        /* <DEDUP_REMOVED lines=84> */
[----:B------:R-:W-:Y:S02]  /*b8a0*/  ISETP.GT.AND P6, PT, R7, 0x48, P5 ;  /* 0x000000480700780c */ /* 0x000fe40002fc4270 */
[----:B--2---:R-:W-:Y:S02]  /*b8b0*/  LOP3.LUT R107, R9, 0x72, RZ, 0xfc, !PT ;  /* 0x00000072096b7812 */ /* 0x004fe400078efcff */
[----:B------:R-:W-:-:S09]  /*b8c0*/  PRMT R6, R56, 0x7610, R6 ;  /* 0x0000761038067816 */ /* 0x000fd20000000006 */
[----:B------:R0:W-:Y:S01]  /*b8d0*/  @P6 STG.E.U16 desc[UR12][R108.64], R111 ;  /* 0x0000006f6c006986 */ /* 0x0001e2000c10150c */
[----:B------:R-:W-:-:S05]  /*b8e0*/  IADD3 R110, P6, R105, R2, RZ ;  /* 0x00000002696e7210 */ /* 0x000fca0007fde0ff */
[----:B0-----:R-:W-:Y:S01]  /*b8f0*/  IMAD.X R111, R15, 0x1, R3, P6 ;  /* 0x000000010f6f7824 */ /* 0x001fe200030e0603 */
[----:B------:R-:W-:-:S13]  /*b900*/  ISETP.GT.AND P6, PT, R7, 0x40, P3 ;  /* 0x000000400700780c */ /* 0x000fda0001fc4270 */
[----:B------:R0:W-:Y:S01]  /*b910*/  @P6 STG.E.U16 desc[UR12][R124.64], R112 ;  /* 0x000000707c006986 */ /* 0x0001e2000c10150c */
[----:B------:R-:W-:-:S05]  /*b920*/  IADD3 R120, P6, R107, R2, RZ ;  /* 0x000000026b787210 */ /* 0x000fca0007fde0ff */
[----:B------:R-:W-:Y:S01]  /*b930*/  IMAD.X R121, R15, 0x1, R3, P6 ;  /* 0x000000010f797824 */ /* 0x000fe200030e0603 */
        /* <DEDUP_REMOVED lines=10> */
[----:B0-----:R-:W-:-:S05]  /*b9e0*/  IADD3 R112, P6, R105, R156, RZ ;  /* 0x0000009c69707210 */ /* 0x001fca0007fde0ff */
[----:B-1----:R-:W-:Y:S01]  /*b9f0*/  IMAD.X R113, R15, 0x1, R157, P6 ;  /* 0x000000010f717824 */ /* 0x002fe200030e069d */
[----:B------:R-:W-:-:S13]  /*ba00*/  ISETP.GT.AND P6, PT, R7, 0x40, P2 ;  /* 0x000000400700780c */ /* 0x000fda00017c4270 */
[----:B------:R0:W-:Y:S01]  /*ba10*/  @P6 STG.E.U16 desc[UR12][R110.64], R116 ;  /* 0x000000746e006986 */ /* 0x0001e2000c10150c */
[----:B--2---:R-:W-:-:S05]  /*ba20*/  IADD3 R114, P6, R107, R156, RZ ;  /* 0x0000009c6b727210 */ /* 0x004fca0007fde0ff */
[----:B---3--:R-:W-:Y:S01]  /*ba30*/  IMAD.X R115, R15, 0x1, R157, P6 ;  /* 0x000000010f737824 */ /* 0x008fe200030e069d */
        /* <DEDUP_REMOVED lines=9> */
[----:B------:R-:W-:Y:S01]  /*bad0*/  @P6 STG.E.U16 desc[UR12][R114.64], R119 ;  /* 0x0000007772006986 */ /* 0x000fe2000c10150c */
[----:B0-----:R-:W-:-:S05]  /*bae0*/  IADD3 R116, P6, R17, R4, RZ ;  /* 0x0000000411747210 */ /* 0x001fca0007fde0ff */
[----:B-1----:R-:W-:Y:S01]  /*baf0*/  IMAD.X R117, R15, 0x1, R5, P6 ;  /* 0x000000010f757824 */ /* 0x002fe200030e0605 */
[----:B------:R-:W-:-:S13]  /*bb00*/  ISETP.GT.AND P6, PT, R7, 0x80, P4 ;  /* 0x000000800700780c */ /* 0x000fda00027c4270 */
[----:B------:R0:W-:Y:S01]  /*bb10*/  @P6 STG.E.U16 desc[UR12][R2.64], R6 ;  /* 0x0000000602006986 */ /* 0x0001e2000c10150c */
[----:B--2---:R-:W-:-:S05]  /*bb20*/  IADD3 R112, P6, R19, R4, RZ ;  /* 0x0000000413707210 */ /* 0x004fca0007fde0ff */
[----:B------:R-:W-:Y:S01]  /*bb30*/  IMAD.X R113, R15, 0x1, R5, P6 ;  /* 0x000000010f717824 */ /* 0x000fe200030e0605 */
[----:B------:R-:W-:-:S04]  /*bb40*/  ISETP.GT.AND P6, PT, R8, 0x1, PT ;  /* 0x000000010800780c */ /* 0x000fc80003fc4270 */
[----:B------:R-:W-:Y:S02]  /*bb50*/  ISETP.GT.AND P6, PT, R7, 0x80, P6 ;  /* 0x000000800700780c */ /* 0x000fe400037c4270 */
[----:B0-----:R-:W-:-:S11]  /*bb60*/  PRMT R6, R62, 0x7610, R6 ;  /* 0x000076103e067816 */ /* 0x001fd60000000006 */
[----:B------:R0:W-:Y:S01]  /*bb70*/  @P6 STG.E.U16 desc[UR12][R108.64], R57 ;  /* 0x000000396c006986 */ /* 0x0001e2000c10150c */
[----:B------:R-:W-:-:S05]  /*bb80*/  IADD3 R56, P6, R9, R12, RZ ;  /* 0x0000000c09387210 */ /* 0x000fca0007fde0ff */
[----:B0-----:R-:W-:Y:S01]  /*bb90*/  IMAD.X R57, R15, 0x1, R13, P6 ;  /* 0x000000010f397824 */ /* 0x001fe200030e060d */
[----:B------:R-:W-:-:S13]  /*bba0*/  ISETP.GT.AND P6, PT, R7, 0x88, P4 ;  /* 0x000000880700780c */ /* 0x000fda00027c4270 */
        /* <DEDUP_REMOVED lines=19> */
[----:B------:R-:W-:-:S13]  /*bce0*/  ISETP.GT.AND P6, PT, R7, 0x88, P6 ;  /* 0x000000880700780c */ /* 0x000fda00037c4270 */
[----:B------:R-:W-:Y:S01]  /*bcf0*/  @P6 STG.E.U16 desc[UR12][R58.64], R6 ;  /* 0x000000063a006986 */ /* 0x000fe2000c10150c */
[----:B--2---:R-:W-:-:S05]  /*bd00*/  IADD3 R60, P6, R19, R12, RZ ;  /* 0x0000000c133c7210 */ /* 0x004fca0007fde0ff */
[----:B---3--:R-:W-:Y:S01]  /*bd10*/  IMAD.X R61, R15, 0x1, R13, P6 ;  /* 0x000000010f3d7824 */ /* 0x008fe200030e060d */
[----:B------:R-:W-:-:S04]  /*bd20*/  ISETP.GT.AND P6, PT, R8, 0x9, PT ;  /* 0x000000090800780c */ /* 0x000fc80003fc4270 */
[----:B------:R-:W-:-:S13]  /*bd30*/  ISETP.GT.AND P6, PT, R7, 0x88, P6 ;  /* 0x000000880700780c */ /* 0x000fda00037c4270 */
[----:B------:R0:W-:Y:S01]  /*bd40*/  @P6 STG.E.U16 desc[UR12][R60.64], R63 ;  /* 0x0000003f3c006986 */ /* 0x0001e2000c10150c */
[----:B------:R-:W-:-:S05]  /*bd50*/  IADD3 R62, P6, R89, R4, RZ ;  /* 0x00000004593e7210 */ /* 0x000fca0007fde0ff */
[----:B0-----:R-:W-:Y:S01]  /*bd60*/  IMAD.X R63, R15, 0x1, R5, P6 ;  /* 0x000000010f3f7824 */ /* 0x001fe200030e0605 */
        /* <DEDUP_REMOVED lines=22> */
[----:B------:R0:W-:Y:S01]  /*bed0*/  @P6 STG.E.U16 desc[UR12][R62.64], R68 ;  /* 0x000000443e006986 */ /* 0x0001e2000c10150c */
[----:B--2---:R-:W-:-:S05]  /*bee0*/  IADD3 R66, P6, R95, R4, RZ ;  /* 0x000000045f427210 */ /* 0x004fca0007fde0ff */
[----:B---3--:R-:W-:Y:S01]  /*bef0*/  IMAD.X R67, R15, 0x1, R5, P6 ;  /* 0x000000010f437824 */ /* 0x008fe200030e0605 */
        /* <DEDUP_REMOVED lines=14> */
[----:B------:R-:W-:Y:S01]  /*bfe0*/  IMAD.X R63, R15, 0x1, R5, P6 ;  /* 0x000000010f3f7824 */ /* 0x000fe200030e0605 */
[----:B------:R-:W-:-:S04]  /*bff0*/  ISETP.GT.AND P6, PT, R8, 0x20, PT ;  /* 0x000000200800780c */ /* 0x000fc80003fc4270 */
[----:B------:R-:W-:-:S13]  /*c000*/  ISETP.GT.AND P6, PT, R7, 0x80, P6 ;  /* 0x000000800700780c */ /* 0x000fda00037c4270 */
[----:B------:R0:W-:Y:S01]  /*c010*/  @P6 STG.E.U16 desc[UR12][R64.64], R72 ;  /* 0x0000004840006986 */ /* 0x0001e2000c10150c */
[----:B------:R-:W-:-:S05]  /*c020*/  IADD3 R68, P6, R99, R4, RZ ;  /* 0x0000000463447210 */ /* 0x000fca0007fde0ff */
[----:B-1----:R-:W-:Y:S01]  /*c030*/  IMAD.X R69, R15, 0x1, R5, P6 ;  /* 0x000000010f457824 */ /* 0x002fe200030e0605 */
[----:B------:R-:W-:-:S04]  /*c040*/  ISETP.GT.AND P6, PT, R8, 0x21, PT ;  /* 0x000000210800780c */ /* 0x000fc80003fc4270 */
[----:B------:R-:W-:-:S13]  /*c050*/  ISETP.GT.AND P6, PT, R7, 0x80, P6 ;  /* 0x000000800700780c */ /* 0x000fda00037c4270 */
[----:B------:R1:W-:Y:S01]  /*c060*/  @P6 STG.E.U16 desc[UR12][R66.64], R73 ;  /* 0x0000004942006986 */ /* 0x0003e2000c10150c */
[----:B--2---:R-:W-:-:S05]  /*c070*/  IADD3 R58, P6, R93, R12, RZ ;  /* 0x0000000c5d3a7210 */ /* 0x004fca0007fde0ff */
[----:B------:R-:W-:Y:S01]  /*c080*/  IMAD.X R59, R15, 0x1, R13, P6 ;  /* 0x000000010f3b7824 */ /* 0x000fe200030e060d */
[----:B------:R-:W-:-:S04]  /*c090*/  ISETP.GT.AND P6, PT, R8, 0x20, PT ;  /* 0x000000200800780c */ /* 0x000fc80003fc4270 */
[----:B------:R-:W-:-:S13]  /*c0a0*/  ISETP.GT.AND P6, PT, R7, 0x88, P6 ;  /* 0x000000880700780c */ /* 0x000fda00037c4270 */
[----:B------:R2:W-:Y:S01]  /*c0b0*/  @P6 STG.E.U16 desc[UR12][R58.64], R74 ;  /* 0x0000004a3a006986 */ /* 0x0005e2000c10150c */
[----:B---3--:R-:W-:-:S05]  /*c0c0*/  IADD3 R60, P6, R95, R12, RZ ;  /* 0x0000000c5f3c7210 */ /* 0x008fca0007fde0ff */
        /* <DEDUP_REMOVED lines=9> */
[----:B-1----:R-:W-:-:S05]  /*c160*/  IADD3 R66, P6, R103, R4, RZ ;  /* 0x0000000467427210 */ /* 0x002fca0007fde0ff */
[----:B------:R-:W-:Y:S01]  /*c170*/  IMAD.X R67, R15, 0x1, R5, P6 ;  /* 0x000000010f437824 */ /* 0x000fe200030e0605 */
        /* <DEDUP_REMOVED lines=9> */
[----:B------:R-:W-:-:S13]  /*c210*/  ISETP.GT.AND P6, PT, R7, 0x88, P5 ;  /* 0x000000880700780c */ /* 0x000fda0002fc4270 */
[----:B------:R3:W-:Y:S01]  /*c220*/  @P6 STG.E.U16 desc[UR12][R60.64], R79 ;  /* 0x0000004f3c006986 */ /* 0x0007e2000c10150c */
[----:B0-----:R-:W-:-:S05]  /*c230*/  IADD3 R62, P6, R105, R4, RZ ;  /* 0x00000004693e7210 */ /* 0x001fca0007fde0ff */
[----:B------:R-:W-:Y:S01]  /*c240*/  IMAD.X R63, R15, 0x1, R5, P6 ;  /* 0x000000010f3f7824 */ /* 0x000fe200030e0605 */
[----:B------:R-:W-:-:S13]  /*c250*/  ISETP.GT.AND P6, PT, R7, 0x80, P3 ;  /* 0x000000800700780c */ /* 0x000fda0001fc4270 */
[----:B------:R-:W-:Y:S01]  /*c260*/  @P6 STG.E.U16 desc[UR12][R64.64], R80 ;  /* 0x0000005040006986 */ /* 0x000fe2000c10150c */
[----:B-1----:R-:W-:-:S05]  /*c270*/  IADD3 R68, P6, R107, R4, RZ ;  /* 0x000000046b447210 */ /* 0x002fca0007fde0ff */
[----:B------:R-:W-:Y:S01]  /*c280*/  IMAD.X R69, R15, 0x1, R5, P6 ;  /* 0x000000010f457824 */ /* 0x000fe200030e0605 */
[----:B------:R-:W-:-:S13]  /*c290*/  ISETP.GT.AND P6, PT, R7, 0x80, P1 ;  /* 0x000000800700780c */ /* 0x000fda0000fc4270 */
[----:B------:R-:W-:Y:S01]  /*c2a0*/  @P6 STG.E.U16 desc[UR12][R66.64], R81 ;  /* 0x0000005142006986 */ /* 0x000fe2000c10150c */
[----:B------:R-:W-:-:S05]  /*c2b0*/  IADD3 R4, P6, R101, R12, RZ ;  /* 0x0000000c65047210 */ /* 0x000fca0007fde0ff */
[----:B------:R-:W-:Y:S01]  /*c2c0*/  IMAD.X R5, R15, 0x1, R13, P6 ;  /* 0x000000010f057824 */ /* 0x000fe200030e060d */
[----:B------:R-:W-:-:S13]  /*c2d0*/  ISETP.GT.AND P6, PT, R7, 0x88, P3 ;  /* 0x000000880700780c */ /* 0x000fda0001fc4270 */
[----:B------:R0:W-:Y:S01]  /*c2e0*/  @P6 STG.E.U16 desc[UR12][R4.64], R82 ;  /* 0x0000005204006986 */ /* 0x0001e2000c10150c */
[----:B--2---:R-:W-:-:S05]  /*c2f0*/  IADD3 R58, P6, R103, R12, RZ ;  /* 0x0000000c673a7210 */ /* 0x004fca0007fde0ff */
[----:B------:R-:W-:Y:S01]  /*c300*/  IMAD.X R59, R15, 0x1, R13, P6 ;  /* 0x000000010f3b7824 */ /* 0x000fe200030e060d */
        /* <DEDUP_REMOVED lines=10> */
[----:B------:R-:W-:-:S05]  /*c3b0*/  IADD3 R12, P6, R9, R2, RZ ;  /* 0x00000002090c7210 */ /* 0x000fca0007fde0ff */
[----:B------:R-:W-:Y:S01]  /*c3c0*/  IMAD.X R13, R15, 0x1, R3, P6 ;  /* 0x000000010f0d7824 */ /* 0x000fe200030e0603 */
        /* <DEDUP_REMOVED lines=8> */
[C---:B------:R-:W-:Y:S02]  /*c450*/  ISETP.GT.AND P6, PT, R7.reuse, 0xc0, P4 ;  /* 0x000000c00700780c */ /* 0x040fe400027c4270 */
[----:B------:R-:W-:-:S11]  /*c460*/  ISETP.GT.AND P4, PT, R7, 0xc8, P4 ;  /* 0x000000c80700780c */ /* 0x000fd60002784270 */
        /* <DEDUP_REMOVED lines=8> */
[----:B------:R-:W-:-:S04]  /*c4f0*/  ISETP.GT.AND P6, PT, R8, 0x1, PT ;  /* 0x000000010800780c */ /* 0x000fc80003fc4270 */
[----:B------:R1:W-:Y:S01]  /*c500*/  @P4 STG.E.U16 desc[UR12][R4.64], R26 ;  /* 0x0000001a04004986 */ /* 0x0003e2000c10150c */
[----:B------:R-:W-:-:S05]  /*c510*/  IADD3 R10, P4, R11, R56, RZ ;  /* 0x000000380b0a7210 */ /* 0x000fca0007f9e0ff */
[----:B------:R-:W-:Y:S01]  /*c520*/  IMAD.X R11, R15, 0x1, R57, P4 ;  /* 0x000000010f0b7824 */ /* 0x000fe200020e0639 */
[----:B------:R-:W-:Y:S02]  /*c530*/  ISETP.GT.AND P4, PT, R7, 0xc8, P6 ;  /* 0x000000c80700780c */ /* 0x000fe40003784270 */
[----:B------:R-:W-:-:S11]  /*c540*/  ISETP.GT.AND P6, PT, R8, 0x8, PT ;  /* 0x000000080800780c */ /* 0x000fd60003fc4270 */
[----:B------:R3:W-:Y:S01]  /*c550*/  @P4 STG.E.U16 desc[UR12][R10.64], R27 ;  /* 0x0000001b0a004986 */ /* 0x0007e2000c10150c */
[----:B--2---:R-:W-:-:S05]  /*c560*/  IADD3 R12, P4, R21, R2, RZ ;  /* 0x00000002150c7210 */ /* 0x004fca0007f9e0ff */
[----:B------:R-:W-:Y:S01]  /*c570*/  IMAD.X R13, R15, 0x1, R3, P4 ;  /* 0x000000010f0d7824 */ /* 0x000fe200020e0603 */
[----:B------:R-:W-:Y:S02]  /*c580*/  ISETP.GT.AND P4, PT, R7, 0xc0, P6 ;  /* 0x000000c00700780c */ /* 0x000fe40003784270 */
[----:B------:R-:W-:-:S11]  /*c590*/  ISETP.GT.AND P6, PT, R8, 0x9, PT ;  /* 0x000000090800780c */ /* 0x000fd60003fc4270 */
[----:B------:R-:W-:Y:S01]  /*c5a0*/  @P4 STG.E.U16 desc[UR12][R62.64], R28 ;  /* 0x0000001c3e004986 */ /* 0x000fe2000c10150c */
[----:B------:R-:W-:-:S05]  /*c5b0*/  IADD3 R24, P4, R23, R2, RZ ;  /* 0x0000000217187210 */ /* 0x000fca0007f9e0ff */
[----:B0-----:R-:W-:Y:S01]  /*c5c0*/  IMAD.X R25, R15, 0x1, R3, P4 ;  /* 0x000000010f197824 */ /* 0x001fe200020e0603 */
[----:B------:R-:W-:-:S13]  /*c5d0*/  ISETP.GT.AND P4, PT, R7, 0xc0, P6 ;  /* 0x000000c00700780c */ /* 0x000fda0003784270 */
[----:B------:R-:W-:Y:S01]  /*c5e0*/  @P4 STG.E.U16 desc[UR12][R60.64], R29 ;  /* 0x0000001d3c004986 */ /* 0x000fe2000c10150c */
[----:B-1----:R-:W-:-:S05]  /*c5f0*/  IADD3 R4, P4, R17, R56, RZ ;  /* 0x0000003811047210 */ /* 0x002fca0007f9e0ff */
[----:B------:R-:W-:Y:S01]  /*c600*/  IMAD.X R5, R15, 0x1, R57, P4 ;  /* 0x000000010f057824 */ /* 0x000fe200020e0639 */
[----:B------:R-:W-:-:S04]  /*c610*/  ISETP.GT.AND P4, PT, R8, 0x8, PT ;  /* 0x000000080800780c */ /* 0x000fc80003f84270 */
[----:B------:R-:W-:-:S13]  /*c620*/  ISETP.GT.AND P4, PT, R7, 0xc8, P4 ;  /* 0x000000c80700780c */ /* 0x000fda0002784270 */
[----:B------:R0:W-:Y:S01]  /*c630*/  @P4 STG.E.U16 desc[UR12][R4.64], R30 ;  /* 0x0000001e04004986 */ /* 0x0001e2000c10150c */
[----:B---3--:R-:W-:-:S05]  /*c640*/  IADD3 R10, P4, R19, R56, RZ ;  /* 0x00000038130a7210 */ /* 0x008fca0007f9e0ff */
[----:B------:R-:W-:Y:S01]  /*c650*/  IMAD.X R11, R15, 0x1, R57, P4 ;  /* 0x000000010f0b7824 */ /* 0x000fe200020e0639 */
[----:B------:R-:W-:Y:S02]  /*c660*/  ISETP.GT.AND P4, PT, R7, 0xc8, P6 ;  /* 0x000000c80700780c */ /* 0x000fe40003784270 */
[----:B------:R-:W-:-:S11]  /*c670*/  ISETP.GT.AND P6, PT, R8, 0x10, PT ;  /* 0x000000100800780c */ /* 0x000fd60003fc4270 */
[----:B------:R1:W-:Y:S01]  /*c680*/  @P4 STG.E.U16 desc[UR12][R10.64], R31 ;  /* 0x0000001f0a004986 */ /* 0x0003e2000c10150c */
[----:B------:R-:W-:-:S05]  /*c690*/  IADD3 R16, P4, R89, R2, RZ ;  /* 0x0000000259107210 */ /* 0x000fca0007f9e0ff */
[----:B------:R-:W-:Y:S01]  /*c6a0*/  IMAD.X R17, R15, 0x1, R3, P4 ;  /* 0x000000010f117824 */ /* 0x000fe200020e0603 */
[----:B------:R-:W-:Y:S02]  /*c6b0*/  ISETP.GT.AND P4, PT, R7, 0xc0, P6 ;  /* 0x000000c00700780c */ /* 0x000fe40003784270 */
[----:B------:R-:W-:-:S11]  /*c6c0*/  ISETP.GT.AND P6, PT, R8, 0x11, PT ;  /* 0x000000110800780c */ /* 0x000fd60003fc4270 */
[----:B------:R2:W-:Y:S01]  /*c6d0*/  @P4 STG.E.U16 desc[UR12][R12.64], R32 ;  /* 0x000000200c004986 */ /* 0x0005e2000c10150c */
[----:B------:R-:W-:-:S05]  /*c6e0*/  IADD3 R18, P4, R91, R2, RZ ;  /* 0x000000025b127210 */ /* 0x000fca0007f9e0ff */
[----:B------:R-:W-:Y:S01]  /*c6f0*/  IMAD.X R19, R15, 0x1, R3, P4 ;  /* 0x000000010f137824 */ /* 0x000fe200020e0603 */
[----:B------:R-:W-:-:S13]  /*c700*/  ISETP.GT.AND P4, PT, R7, 0xc0, P6 ;  /* 0x000000c00700780c */ /* 0x000fda0003784270 */
[----:B------:R-:W-:Y:S01]  /*c710*/  @P4 STG.E.U16 desc[UR12][R24.64], R33 ;  /* 0x0000002118004986 */ /* 0x000fe2000c10150c */
[----:B0-----:R-:W-:-:S05]  /*c720*/  IADD3 R4, P4, R21, R56, RZ ;  /* 0x0000003815047210 */ /* 0x001fca0007f9e0ff */
[----:B------:R-:W-:Y:S01]  /*c730*/  IMAD.X R5, R15, 0x1, R57, P4 ;  /* 0x000000010f057824 */ /* 0x000fe200020e0639 */
[----:B------:R-:W-:-:S04]  /*c740*/  ISETP.GT.AND P4, PT, R8, 0x10, PT ;  /* 0x000000100800780c */ /* 0x000fc80003f84270 */
[----:B------:R-:W-:-:S13]  /*c750*/  ISETP.GT.AND P4, PT, R7, 0xc8, P4 ;  /* 0x000000c80700780c */ /* 0x000fda0002784270 */
[----:B------:R0:W-:Y:S01]  /*c760*/  @P4 STG.E.U16 desc[UR12][R4.64], R34 ;  /* 0x0000002204004986 */ /* 0x0001e2000c10150c */
[----:B-1----:R-:W-:-:S05]  /*c770*/  IADD3 R10, P4, R23, R56, RZ ;  /* 0x00000038170a7210 */ /* 0x002fca0007f9e0ff */
        /* <DEDUP_REMOVED lines=28> */
[----:B0-----:R-:W-:-:S05]  /*c940*/  IADD3 R4, P4, R95, R56, RZ ;  /* 0x000000385f047210 */ /* 0x001fca0007f9e0ff */
[----:B------:R-:W-:Y:S01]  /*c950*/  IMAD.X R5, R15, 0x1, R57, P4 ;  /* 0x000000010f057824 */ /* 0x000fe200020e0639 */
[----:B------:R-:W-:-:S13]  /*c960*/  ISETP.GT.AND P4, PT, R7, 0xc0, P6 ;  /* 0x000000c00700780c */ /* 0x000fda0003784270 */
[----:B------:R-:W-:Y:S01]  /*c970*/  @P4 STG.E.U16 desc[UR12][R20.64], R41 ;  /* 0x0000002914004986 */ /* 0x000fe2000c10150c */
[----:B------:R-:W-:-:S04]  /*c980*/  ISETP.GT.AND P4, PT, R8, 0x20, PT ;  /* 0x000000200800780c */ /* 0x000fc80003f84270 */
[----:B------:R-:W-:-:S13]  /*c990*/  ISETP.GT.AND P4, PT, R7, 0xc8, P4 ;  /* 0x000000c80700780c */ /* 0x000fda0002784270 */
[----:B------:R-:W-:Y:S01]  /*c9a0*/  @P4 STG.E.U16 desc[UR12][R16.64], R42 ;  /* 0x0000002a10004986 */ /* 0x000fe2000c10150c */
[----:B------:R-:W-:Y:S02]  /*c9b0*/  ISETP.GT.AND P4, PT, R7, 0xc8, P6 ;  /* 0x000000c80700780c */ /* 0x000fe40003784270 */
[----:B------:R-:W-:-:S11]  /*c9c0*/  ISETP.GT.AND P6, PT, R8, 0x28, PT ;  /* 0x000000280800780c */ /* 0x000fd60003fc4270 */
[----:B------:R0:W-:Y:S01]  /*c9d0*/  @P4 STG.E.U16 desc[UR12][R4.64], R43 ;  /* 0x0000002b04004986 */ /* 0x0001e2000c10150c */
[----:B------:R-:W-:-:S05]  /*c9e0*/  IADD3 R8, P4, R97, R2, RZ ;  /* 0x0000000261087210 */ /* 0x000fca0007f9e0ff */
[----:B------:R-:W-:Y:S01]  /*c9f0*/  IMAD.X R9, R15, 0x1, R3, P4 ;  /* 0x000000010f097824 */ /* 0x000fe200020e0603 */
[C---:B------:R-:W-:Y:S02]  /*ca00*/  ISETP.GT.AND P4, PT, R7.reuse, 0xc0, P6 ;  /* 0x000000c00700780c */ /* 0x040fe40003784270 */
[----:B------:R-:W-:-:S11]  /*ca10*/  ISETP.GT.AND P6, PT, R7, 0xc8, P6 ;  /* 0x000000c80700780c */ /* 0x000fd600037c4270 */
[----:B------:R2:W-:Y:S01]  /*ca20*/  @P4 STG.E.U16 desc[UR12][R8.64], R44 ;  /* 0x0000002c08004986 */ /* 0x0005e2000c10150c */
[----:B-1----:R-:W-:-:S05]  /*ca30*/  IADD3 R10, P4, R99, R2, RZ ;  /* 0x00000002630a7210 */ /* 0x002fca0007f9e0ff */
[----:B------:R-:W-:Y:S01]  /*ca40*/  IMAD.X R11, R15, 0x1, R3, P4 ;  /* 0x000000010f0b7824 */ /* 0x000fe200020e0603 */
[C---:B------:R-:W-:Y:S02]  /*ca50*/  ISETP.GT.AND P4, PT, R7.reuse, 0xc0, P5 ;  /* 0x000000c00700780c */ /* 0x040fe40002f84270 */
[----:B------:R-:W-:-:S11]  /*ca60*/  ISETP.GT.AND P5, PT, R7, 0xc8, P5 ;  /* 0x000000c80700780c */ /* 0x000fd60002fa4270 */
[----:B------:R1:W-:Y:S01]  /*ca70*/  @P4 STG.E.U16 desc[UR12][R10.64], R45 ;  /* 0x0000002d0a004986 */ /* 0x0003e2000c10150c */
[----:B0-----:R-:W-:-:S05]  /*ca80*/  IADD3 R4, P4, R97, R56, RZ ;  /* 0x0000003861047210 */ /* 0x001fca0007f9e0ff */
[----:B------:R-:W-:Y:S01]  /*ca90*/  IMAD.X R5, R15, 0x1, R57, P4 ;  /* 0x000000010f057824 */ /* 0x000fe200020e0639 */
[----:B--2---:R-:W-:-:S04]  /*caa0*/  IADD3 R8, P4, R99, R56, RZ ;  /* 0x0000003863087210 */ /* 0x004fc80007f9e0ff */
[----:B------:R0:W-:Y:S01]  /*cab0*/  @P6 STG.E.U16 desc[UR12][R4.64], R46 ;  /* 0x0000002e04006986 */ /* 0x0001e2000c10150c */
[----:B------:R-:W-:Y:S01]  /*cac0*/  IMAD.X R9, R15, 0x1, R57, P4 ;  /* 0x000000010f097824 */ /* 0x000fe200020e0639 */
[----:B-1----:R-:W-:Y:S02]  /*cad0*/  IADD3 R10, P6, R101, R2, RZ ;  /* 0x00000002650a7210 */ /* 0x002fe40007fde0ff */
[C---:B------:R-:W-:Y:S02]  /*cae0*/  ISETP.GT.AND P4, PT, R7.reuse, 0xc0, P1 ;  /* 0x000000c00700780c */ /* 0x040fe40000f84270 */
[----:B------:R1:W-:Y:S01]  /*caf0*/  @P5 STG.E.U16 desc[UR12][R8.64], R47 ;  /* 0x0000002f08005986 */ /* 0x0003e2000c10150c */
[----:B------:R-:W-:Y:S01]  /*cb00*/  ISETP.GT.AND P5, PT, R7, 0xc0, P3 ;  /* 0x000000c00700780c */ /* 0x000fe20001fa4270 */
[----:B------:R-:W-:Y:S01]  /*cb10*/  IMAD.X R11, R15, 0x1, R3, P6 ;  /* 0x000000010f0b7824 */ /* 0x000fe200030e0603 */
[C---:B------:R-:W-:Y:S02]  /*cb20*/  ISETP.GT.AND P3, PT, R7.reuse, 0xc8, P3 ;  /* 0x000000c80700780c */ /* 0x040fe40001f64270 */
[----:B------:R-:W-:-:S02]  /*cb30*/  ISETP.GT.AND P1, PT, R7, 0xc8, P1 ;  /* 0x000000c80700780c */ /* 0x000fc40000f24270 */
[----:B0-----:R-:W-:-:S05]  /*cb40*/  IADD3 R4, P6, R103, R2, RZ ;  /* 0x0000000267047210 */ /* 0x001fca0007fde0ff */
[----:B------:R-:W-:Y:S01]  /*cb50*/  IMAD.X R5, R15, 0x1, R3, P6 ;  /* 0x000000010f057824 */ /* 0x000fe200030e0603 */
[-C--:B------:R-:W-:Y:S01]  /*cb60*/  IADD3 R12, P6, R103, R56.reuse, RZ ;  /* 0x00000038670c7210 */ /* 0x080fe20007fde0ff */
[----:B------:R-:W-:Y:S01]  /*cb70*/  @P5 STG.E.U16 desc[UR12][R10.64], R48 ;  /* 0x000000300a005986 */ /* 0x000fe2000c10150c */
[----:B-1----:R-:W-:-:S03]  /*cb80*/  IADD3 R8, P5, R101, R56, RZ ;  /* 0x0000003865087210 */ /* 0x002fc60007fbe0ff */
[C-C-:B------:R-:W-:Y:S01]  /*cb90*/  IMAD.X R13, R15.reuse, 0x1, R57.reuse, P6 ;  /* 0x000000010f0d7824 */ /* 0x140fe200030e0639 */
[----:B------:R0:W-:Y:S01]  /*cba0*/  @P4 STG.E.U16 desc[UR12][R4.64], R49 ;  /* 0x0000003104004986 */ /* 0x0001e2000c10150c */
[----:B------:R-:W-:Y:S01]  /*cbb0*/  IMAD.X R9, R15, 0x1, R57, P5 ;  /* 0x000000010f097824 */ /* 0x000fe200028e0639 */
[C---:B------:R-:W-:Y:S02]  /*cbc0*/  ISETP.GT.AND P4, PT, R7.reuse, 0xc0, P2 ;  /* 0x000000c00700780c */ /* 0x040fe40001784270 */
[C---:B------:R-:W-:Y:S02]  /*cbd0*/  ISETP.GT.AND P5, PT, R7.reuse, 0xc0, P0 ;  /* 0x000000c00700780c */ /* 0x040fe400007a4270 */
[C---:B------:R-:W-:Y:S01]  /*cbe0*/  ISETP.GT.AND P2, PT, R7.reuse, 0xc8, P2 ;  /* 0x000000c80700780c */ /* 0x040fe20001744270 */
[----:B------:R1:W-:Y:S01]  /*cbf0*/  @P3 STG.E.U16 desc[UR12][R8.64], R50 ;  /* 0x0000003208003986 */ /* 0x0003e2000c10150c */
[----:B------:R-:W-:Y:S02]  /*cc00*/  ISETP.GT.AND P0, PT, R7, 0xc8, P0 ;  /* 0x000000c80700780c */ /* 0x000fe40000704270 */
[C---:B------:R-:W-:Y:S01]  /*cc10*/  IADD3 R6, P3, R105.reuse, R56, RZ ;  /* 0x0000003869067210 */ /* 0x040fe20007f7e0ff */
[----:B------:R1:W-:Y:S01]  /*cc20*/  @P1 STG.E.U16 desc[UR12][R12.64], R51 ;  /* 0x000000330c001986 */ /* 0x0003e2000c10150c */
[----:B0-----:R-:W-:-:S02]  /*cc30*/  IADD3 R4, P6, R105, R2, RZ ;  /* 0x0000000269047210 */ /* 0x001fc40007fde0ff */
[----:B------:R-:W-:Y:S01]  /*cc40*/  IADD3 R2, P1, R107, R2, RZ ;  /* 0x000000026b027210 */ /* 0x000fe20007f3e0ff */
[C---:B------:R-:W-:Y:S02]  /*cc50*/  IMAD.X R7, R15.reuse, 0x1, R57, P3 ;  /* 0x000000010f077824 */ /* 0x040fe400018e0639 */
[--C-:B------:R-:W-:Y:S01]  /*cc60*/  IMAD.X R5, R15, 0x1, R3.reuse, P6 ;  /* 0x000000010f057824 */ /* 0x100fe200030e0603 */
[----:B------:R-:W-:Y:S01]  /*cc70*/  IADD3 R10, P6, R107, R56, RZ ;  /* 0x000000386b0a7210 */ /* 0x000fe20007fde0ff */
[----:B------:R-:W-:-:S03]  /*cc80*/  IMAD.X R3, R15, 0x1, R3, P1 ;  /* 0x000000010f037824 */ /* 0x000fc600008e0603 */
[----:B------:R1:W-:Y:S04]  /*cc90*/  @P4 STG.E.U16 desc[UR12][R4.64], R52 ;  /* 0x0000003404004986 */ /* 0x0003e8000c10150c */
[----:B------:R1:W-:Y:S04]  /*cca0*/  @P5 STG.E.U16 desc[UR12][R2.64], R53 ;  /* 0x0000003502005986 */ /* 0x0003e8000c10150c */
[----:B------:R1:W-:Y:S01]  /*ccb0*/  @P2 STG.E.U16 desc[UR12][R6.64], R54 ;  /* 0x0000003606002986 */ /* 0x0003e2000c10150c */
[----:B------:R-:W-:Y:S05]  /*ccc0*/  @!P0 EXIT ;  /* 0x000000000000894d */ /* 0x000fea0003800000 */
[----:B------:R-:W-:Y:S01]  /*ccd0*/  F2FP.BF16.F32.PACK_AB R0, RZ, R0 ;  /* 0x00000000ff00723e */ /* 0x000fe200000010ff */
[----:B------:R-:W-:-:S05]  /*cce0*/  IMAD.X R11, R15, 0x1, R57, P6 ;  /* 0x000000010f0b7824 */ /* 0x000fca00030e0639 */
[----:B------:R-:W-:Y:S01]  /*ccf0*/  STG.E.U16 desc[UR12][R10.64], R0 ;  /* 0x000000000a007986 */ /* 0x000fe2000c10150c */
[----:B------:R-:W-:Y:S05]  /*cd00*/  EXIT ;  /* 0x000000000000794d */ /* 0x000fea0003800000 */
.L_x_14:
[----:B------:R-:W-:-:S13]  /*cd10*/  ISETP.NE.AND P0, PT, R12, RZ, PT ;  /* 0x000000ff0c00720c */ /* 0x000fda0003f05270 */
[----:B------:R-:W-:Y:S05]  /*cd20*/  @P0 EXIT ;  /* 0x000000000000094d */ /* 0x000fea0003800000 */
[----:B------:R-:W-:-:S13]  /*cd30*/  ELECT P0, URZ, PT ;  /* 0x00000000003f782f */ /* 0x000fda0003800000 */
[----:B------:R-:W-:Y:S05]  /*cd40*/  @!P0 BRA `(.L_x_249) ;  /* 0x0000000800188947 */ /* 0x000fea0003800000 */
[----:B------:R-:W-:-:S13]  /*cd50*/  ISETP.GE.AND P0, PT, R14, 0x1, PT ;  /* 0x000000010e00780c */ /* 0x000fda0003f06270 */
[----:B------:R-:W-:Y:S05]  /*cd60*/  @!P0 BRA `(.L_x_249) ;  /* 0x0000000800108947 */ /* 0x000fea0003800000 */
[----:B---3-5:R-:W0:Y:S01]  /*cd70*/  S2R R2, SR_CgaCtaId ;  /* 0x0000000000027919 */ /* 0x028e220000008800 */
[----:B------:R-:W1:Y:S01]  /*cd80*/  LDC.64 R6, c[0x0][0x4f8] ;  /* 0x00013e00ff067b82 */ /* 0x000e620000000a00 */
[----:B------:R-:W-:Y:S01]  /*cd90*/  ULDC.64 UR4, c[0x0][0x4c0] ;  /* 0x0001300000047ab9 */ /* 0x000fe20000000a00 */
[----:B------:R-:W-:Y:S01]  /*cda0*/  LOP3.LUT P0, RZ, R16, 0x1f, RZ, 0xc0, !PT ;  /* 0x0000001f10ff7812 */ /* 0x000fe2000780c0ff */
[----:B------:R-:W-:Y:S01]  /*cdb0*/  IMAD.SHL.U32 R17, R17, 0x100, RZ ;  /* 0x0000010011117824 */ /* 0x000fe200078e00ff */
[C---:B------:R-:W-:Y:S01]  /*cdc0*/  ISETP.NE.AND P2, PT, R4.reuse, RZ, PT ;  /* 0x000000ff0400720c */ /* 0x040fe20003f45270 */
[----:B------:R-:W-:Y:S01]  /*cdd0*/  IMAD.SHL.U32 R13, R13, 0x40, RZ ;  /* 0x000000400d0d7824 */ /* 0x000fe200078e00ff */
[----:B------:R-:W-:Y:S01]  /*cde0*/  ISETP.NE.OR P0, PT, R4, RZ, !P0 ;  /* 0x000000ff0400720c */ /* 0x000fe20004705670 */
[----:B------:R-:W-:Y:S01]  /*cdf0*/  IMAD.MOV.U32 R4, RZ, RZ, R10 ;  /* 0x000000ffff047224 */ /* 0x000fe200078e000a */
[----:B--2---:R-:W2:Y:S01]  /*ce00*/  LDC R0, c[0x0][0x500] ;  /* 0x00014000ff007b82 */ /* 0x004ea20000000800 */
[----:B------:R-:W-:Y:S01]  /*ce10*/  LOP3.LUT R18, R8, 0x2, RZ, 0xfc, !PT ;  /* 0x0000000208127812 */ /* 0x000fe200078efcff */
[----:B------:R-:W-:-:S02]  /*ce20*/  IMAD.MOV.U32 R19, RZ, RZ, RZ ;  /* 0x000000ffff137224 */ /* 0x000fc400078e00ff */
[C---:B------:R-:W-:Y:S02]  /*ce30*/  VIADD R14, R17.reuse, 0x40 ;  /* 0x00000040110e7836 */ /* 0x040fe40000000000 */
[C---:B------:R-:W-:Y:S02]  /*ce40*/  VIADD R15, R17.reuse, 0x80 ;  /* 0x00000080110f7836 */ /* 0x040fe40000000000 */
[----:B------:R-:W-:Y:S02]  /*ce50*/  VIADD R16, R17, 0xc0 ;  /* 0x000000c011107836 */ /* 0x000fe40000000000 */
[----:B-1----:R-:W-:Y:S01]  /*ce60*/  IMAD R9, R5, UR4, R6 ;  /* 0x0000000405097c24 */ /* 0x002fe2000f8e0206 */
[----:B------:R-:W-:Y:S01]  /*ce70*/  ULDC UR4, c[0x0][0x4c8] ;  /* 0x0001320000047ab9 */ /* 0x000fe20000000800 */
[----:B------:R-:W-:Y:S02]  /*ce80*/  IMAD R152, R152, UR5, R7 ;  /* 0x0000000598987c24 */ /* 0x000fe4000f8e0207 */
[----:B------:R-:W-:-:S02]  /*ce90*/  IMAD.MOV.U32 R5, RZ, RZ, RZ ;  /* 0x000000ffff057224 */ /* 0x000fc400078e00ff */
[----:B--2---:R-:W-:Y:S02]  /*cea0*/  IMAD R7, R3, UR4, R0 ;  /* 0x0000000403077c24 */ /* 0x004fe4000f8e0200 */
[C---:B0-----:R-:W-:Y:S02]  /*ceb0*/  IMAD.SHL.U32 R0, R2.reuse, 0x400, RZ ;  /* 0x0000040002007824 */ /* 0x041fe400078e00ff */
[----:B------:R-:W-:Y:S02]  /*cec0*/  IMAD.MOV.U32 R3, RZ, RZ, 0x1 ;  /* 0x00000001ff037424 */ /* 0x000fe400078e00ff */
[----:B------:R-:W-:Y:S01]  /*ced0*/  IMAD.SHL.U32 R2, R2, 0x10, RZ ;  /* 0x0000001002027824 */ /* 0x000fe200078e00ff */
[----:B------:R-:W-:-:S07]  /*cee0*/  LOP3.LUT R0, R0, 0x400, RZ, 0xc0, !PT ;  /* 0x0000040000007812 */ /* 0x000fce00078ec0ff */
.L_x_253:
[----:B------:R-:W0:Y:S01]  /*cef0*/  S2R R11, SR_CgaCtaId ;  /* 0x00000000000b7919 */ /* 0x000e220000008800 */
[----:B------:R-:W-:-:S04]  /*cf00*/  MOV R6, 0x400 ;  /* 0x0000040000067802 */ /* 0x000fc80000000f00 */
[----:B0-----:R-:W-:Y:S02]  /*cf10*/  LEA R12, R11, R6, 0x18 ;  /* 0x000000060b0c7211 */ /* 0x001fe400078ec0ff */
[----:B------:R-:W-:-:S03]  /*cf20*/  SHF.L.U32 R6, R3, 0x1f, RZ ;  /* 0x0000001f03067819 */ /* 0x000fc600000006ff */
[----:B------:R-:W-:-:S07]  /*cf30*/  IMAD R11, R5, 0x8, R12 ;  /* 0x00000008050b7824 */ /* 0x000fce00078e020c */
.L_x_250:
[----:B0-----:R0:W1:Y:S02]  /*cf40*/  SYNCS.PHASECHK.TRANS64.TRYWAIT P1, [R11+URZ+0x37058], R6 ;  /* 0x037058060b0075a7 */ /* 0x001064000802017f */
[----:B-1----:R-:W-:Y:S05]  /*cf50*/  @!P1 NANOSLEEP.SYNCS 0x989680 ;  /* 0x009896800000995d */ /* 0x002fea0003900000 */
[----:B------:R-:W1:Y:S02]  /*cf60*/  @!P1 SYNCS.PHASECHK.TRANS64 P1, [R11+URZ+0x37058], R6 ;  /* 0x037058060b0095a7 */ /* 0x000e64000802007f */
[----:B-1----:R-:W-:Y:S05]  /*cf70*/  @!P1 BRA `(.L_x_250) ;  /* 0xfffffffc00f09947 */ /* 0x002fea000383ffff */
[----:B0-----:R-:W0:Y:S02]  /*cf80*/  @!P2 LDC R6, c[0x0][0x580] ;  /* 0x00016000ff06ab82 */ /* 0x001e240000000800 */
[----:B0-----:R0:W-:Y:S02]  /*cf90*/  @!P2 SYNCS.ARRIVE.TRANS64 RZ, [R11+URZ+0x37000], R6 ;  /* 0x037000060bffa9a7 */ /* 0x0011e4000800003f */
[----:B0-----:R-:W-:-:S04]  /*cfa0*/  PRMT R6, R18, 0x9910, RZ ;  /* 0x0000991012067816 */ /* 0x001fc800000000ff */
[----:B------:R-:W-:-:S13]  /*cfb0*/  ISETP.NE.AND P1, PT, R6, 0x2, PT ;  /* 0x000000020600780c */ /* 0x000fda0003f25270 */
[----:B------:R-:W-:Y:S05]  /*cfc0*/  @P1 BRA `(.L_x_251) ;  /* 0x0000000000041947 */ /* 0x000fea0003800000 */
[----:B------:R-:W-:Y:S01]  /*cfd0*/  BPT.TRAP 0x1 ;  /* 0x000000040000795c */ /* 0x000fe20000300000 */
.L_x_251:
[----:B------:R-:W-:Y:S05]  /*cfe0*/  @P0 BRA `(.L_x_252) ;  /* 0x0000000000040947 */ /* 0x000fea0003800000 */
[----:B------:R-:W-:Y:S01]  /*cff0*/  BPT.TRAP 0x1 ;  /* 0x000000040000795c */ /* 0x000fe20000300000 */
.L_x_252:
[----:B------:R-:W-:Y:S01]  /*d000*/  R2UR UR7, R19 ;  /* 0x00000000130772ca */ /* 0x000fe200000e0000 */
[----:B------:R-:W-:Y:S01]  /*d010*/  ULDC UR29, c[0x0][0x490] ;  /* 0x00012400001d7ab9 */ /* 0x000fe20000000800 */
[----:B------:R-:W-:Y:S01]  /*d020*/  R2UR UR22, R2 ;  /* 0x00000000021672ca */ /* 0x000fe200000e0000 */
[----:B------:R-:W-:Y:S01]  /*d030*/  UISETP.NE.AND UP0, UPT, UR29, 0x1, UPT ;  /* 0x000000011d00788c */ /* 0x000fe2000bf05270 */
[----:B------:R-:W-:Y:S01]  /*d040*/  R2UR UR14, R11 ;  /* 0x000000000b0e72ca */ /* 0x000fe200000e0000 */
[----:B------:R-:W-:Y:S01]  /*d050*/  ULDC UR10, c[0x0][0x49c] ;  /* 0x00012700000a7ab9 */ /* 0x000fe20000000800 */
[----:B------:R-:W-:Y:S01]  /*d060*/  IMAD R6, R5, 0x800, R0 ;  /* 0x0000080005067824 */ /* 0x000fe200078e0200 */
[----:B------:R-:W-:Y:S01]  /*d070*/  UISETP.NE.AND UP1, UPT, UR10, 0x1, UPT ;  /* 0x000000010a00788c */ /* 0x000fe2000bf25270 */
[----:B------:R-:W-:Y:S01]  /*d080*/  R2UR UR26, R14 ;  /* 0x000000000e1a72ca */ /* 0x000fe200000e0000 */
[----:B------:R-:W-:Y:S01]  /*d090*/  ULDC UR37, c[0x0][0x4a8] ;  /* 0x00012a0000257ab9 */ /* 0x000fe20000000800 */
[----:B------:R-:W-:Y:S01]  /*d0a0*/  IMAD R6, R6, 0x2, R12 ;  /* 0x0000000206067824 */ /* 0x000fe200078e020c */
[----:B------:R-:W-:Y:S01]  /*d0b0*/  ULDC.64 UR38, c[0x0][0x198] ;  /* 0x0000660000267ab9 */ /* 0x000fe20000000a00 */
[----:B------:R-:W-:Y:S01]  /*d0c0*/  ULDC UR36, c[0x0][0x4cc] ;  /* 0x0001330000247ab9 */ /* 0x000fe20000000800 */
[----:B------:R-:W-:Y:S01]  /*d0d0*/  USHF.L.U32 UR7, UR7, 0x5, URZ ;  /* 0x0000000507077899 */ /* 0x000fe2000800063f */
[C---:B------:R-:W-:Y:S01]  /*d0e0*/  ISETP.GT.AND P3, PT, R4.reuse, 0x1, PT ;  /* 0x000000010400780c */ /* 0x040fe20003f64270 */
[----:B------:R-:W-:Y:S01]  /*d0f0*/  @UP0 ULDC UR4, c[0x0][0x494] ;  /* 0x0001250000040ab9 */ /* 0x000fe20000000800 */
[----:B------:R-:W-:Y:S01]  /*d100*/  @UP0 ULDC UR6, c[0x0][0x498] ;  /* 0x0001260000060ab9 */ /* 0x000fe20000000800 */
[----:B------:R-:W-:Y:S01]  /*d110*/  ULOP3.LUT UR22, UR7, 0x10, UR22, 0xf8, !UPT ;  /* 0x0000001007167892 */ /* 0x000fe2000f8ef816 */
[----:B------:R-:W-:Y:S01]  /*d120*/  VIADD R4, R4, 0xffffffff ;  /* 0xffffffff04047836 */ /* 0x000fe20000000000 */
[----:B------:R-:W-:Y:S01]  /*d130*/  @UP1 ULDC.64 UR8, c[0x0][0x4a0] ;  /* 0x0001280000081ab9 */ /* 0x000fe20000000a00 */
[----:B------:R-:W-:Y:S01]  /*d140*/  UIADD3 UR28, UP2, UR38, 0x1f0, URZ ;  /* 0x000001f0261c7890 */ /* 0x000fe2000ff5e03f */
[----:B------:R-:W-:Y:S01]  /*d150*/  VIADD R19, R19, 0x1 ;  /* 0x0000000113137836 */ /* 0x000fe20000000000 */
[----:B------:R-:W-:-:S02]  /*d160*/  UIMAD.WIDE.U32 UR4, UR22, UR4, URZ ;  /* 0x00000004160472a5 */ /* 0x000fc4000f8e003f */
[----:B------:R-:W-:Y:S01]  /*d170*/  UMOV UR11, UR22 ;  /* 0x00000016000b7c82 */ /* 0x000fe20008000000 */
[----:B------:R-:W-:Y:S01]  /*d180*/  ULDC UR40, c[0x0][0x4ec] ;  /* 0x00013b0000287ab9 */ /* 0x000fe20000000800 */
[----:B------:R-:W-:Y:S01]  /*d190*/  @UP0 USHF.R.U32.HI UR11, URZ, UR6, UR5 ;  /* 0x000000063f0b0299 */ /* 0x000fe20008011605 */
[C---:B------:R-:W-:Y:S01]  /*d1a0*/  R2UR UR6, R5.reuse ;  /* 0x00000000050672ca */ /* 0x040fe200000e0000 */
[----:B------:R-:W-:Y:S01]  /*d1b0*/  UISETP.NE.AND UP0, UPT, UR37, 0x1, UPT ;  /* 0x000000012500788c */ /* 0x000fe2000bf05270 */
[----:B------:R-:W-:Y:S01]  /*d1c0*/  VIADD R5, R5, 0x1 ;  /* 0x0000000105057836 */ /* 0x000fe20000000000 */
[----:B------:R-:W-:Y:S02]  /*d1d0*/  UIMAD.WIDE.U32 UR4, UR11, UR8, URZ ;  /* 0x000000080b0472a5 */ /* 0x000fe4000f8e003f */
[----:B------:R-:W-:Y:S02]  /*d1e0*/  UIADD3 UR18, -UR11, URZ, URZ ;  /* 0x0000003f0b127290 */ /* 0x000fe4000fffe13f */
[----:B------:R-:W-:Y:S01]  /*d1f0*/  UMOV UR15, UR11 ;  /* 0x0000000b000f7c82 */ /* 0x000fe20008000000 */
[----:B------:R-:W-:Y:S01]  /*d200*/  @UP1 USHF.R.U32.HI UR15, URZ, UR9, UR5 ;  /* 0x000000093f0f1299 */ /* 0x000fe20008011605 */
[----:B------:R-:W-:Y:S01]  /*d210*/  ISETP.NE.AND P1, PT, R5, 0xb, PT ;  /* 0x0000000b0500780c */ /* 0x000fe20003f25270 */
[----:B------:R-:W-:Y:S01]  /*d220*/  UIADD3 UR5, UR14, 0x37000, URZ ;  /* 0x000370000e057890 */ /* 0x000fe2000fffe03f */
[----:B------:R-:W-:Y:S01]  /*d230*/  R2UR UR14, R6 ;  /* 0x00000000060e72ca */ /* 0x000fe200000e0000 */
[----:B------:R-:W-:Y:S01]  /*d240*/  IMAD.U32 R6, R152, 0x20, R9 ;  /* 0x0000002098067824 */ /* 0x000fe200078e0009 */
[----:B------:R-:W-:Y:S01]  /*d250*/  R2UR UR4, R12 ;  /* 0x000000000c0472ca */ /* 0x000fe200000e0000 */
[----:B------:R-:W-:Y:S01]  /*d260*/  @UP0 ULDC UR34, c[0x0][0x4ac] ;  /* 0x00012b0000220ab9 */ /* 0x000fe20000000800 */
[----:B------:R-:W-:Y:S01]  /*d270*/  UIADD3 UR32, UP1, UR38, 0xf0, URZ ;  /* 0x000000f026207890 */ /* 0x000fe2000ff3e03f */
[----:B------:R-:W-:Y:S01]  /*d280*/  IMAD.U32 R6, R7, 0x400, R6 ;  /* 0x0000040007067824 */ /* 0x000fe200078e0006 */
[----:B------:R-:W-:Y:S01]  /*d290*/  UIMAD.WIDE.U32 UR34, UR15, UR34, URZ ;  /* 0x000000220f2272a5 */ /* 0x000fe2000f8e003f */
[----:B------:R-:W-:Y:S01]  /*d2a0*/  SEL R5, R5, RZ, P1 ;  /* 0x000000ff05057207 */ /* 0x000fe20000800000 */
[----:B------:R-:W-:Y:S01]  /*d2b0*/  @UP0 ULDC UR42, c[0x0][0x4b0] ;  /* 0x00012c00002a0ab9 */ /* 0x000fe20000000800 */
[----:B------:R-:W-:Y:S01]  /*d2c0*/  UIMAD UR29, UR29, UR18, UR22 ;  /* 0x000000121d1d72a4 */ /* 0x000fe2000f8e0216 */
[----:B------:R-:W-:Y:S01]  /*d2d0*/  R2UR UR41, R6 ;  /* 0x00000000062972ca */ /* 0x000fe200000e0000 */
[----:B------:R-:W-:Y:S01]  /*d2e0*/  IMAD.MOV.U32 R6, RZ, RZ, 0x3 ;  /* 0x00000003ff067424 */ /* 0x000fe200078e00ff */
[----:B------:R-:W-:Y:S01]  /*d2f0*/  UIADD3.X UR33, URZ, UR39, URZ, UP1, !UPT ;  /* 0x000000273f217290 */ /* 0x000fe20008ffe43f */
[----:B------:R-:W-:Y:S01]  /*d300*/  R2UR UR22, R15 ;  /* 0x000000000f1672ca */ /* 0x000fe200000e0000 */
[----:B------:R-:W-:Y:S01]  /*d310*/  UIADD3 UR38, UR14, 0x2c000, URZ ;  /* 0x0002c0000e267890 */ /* 0x000fe2000fffe03f */
[----:B------:R-:W-:Y:S01]  /*d320*/  R2UR UR18, R16 ;  /* 0x00000000101272ca */ /* 0x000fe200000e0000 */
[----:B------:R-:W-:Y:S01]  /*d330*/  ULEA UR4, UR6, UR4, 0xe ;  /* 0x0000000406047291 */ /* 0x000fe2000f8e703f */
[----:B------:R-:W-:Y:S01]  /*d340*/  R2UR UR6, R17 ;  /* 0x00000000110672ca */ /* 0x000fe200000e0000 */
[----:B------:R-:W-:Y:S01]  /*d350*/  UMOV UR14, UR15 ;  /* 0x0000000f000e7c82 */ /* 0x000fe20008000000 */
[----:B------:R-:W-:Y:S01]  /*d360*/  @UP0 USHF.R.U32.HI UR14, URZ, UR42, UR35 ;  /* 0x0000002a3f0e0299 */ /* 0x000fe20008011623 */
[----:B------:R-:W-:Y:S01]  /*d370*/  R2UR UR35, R6 ;  /* 0x00000000062372ca */ /* 0x000fe200000e0000 */
[----:B------:R-:W-:Y:S01]  /*d380*/  UIMAD UR36, UR29, UR36, UR40 ;  /* 0x000000241d2472a4 */ /* 0x000fe2000f8e0228 */
[----:B------:R-:W-:Y:S01]  /*d390*/  R2UR UR40, R13 ;  /* 0x000000000d2872ca */ /* 0x000fe200000e0000 */
[----:B------:R-:W-:Y:S01]  /*d3a0*/  UIADD3 UR34, -UR15, URZ, URZ ;  /* 0x0000003f0f227290 */ /* 0x000fe2000fffe13f */
[----:B------:R-:W-:Y:S01]  /*d3b0*/  SEL R6, RZ, 0x1, P1 ;  /* 0x00000001ff067807 */ /* 0x000fe20000800000 */
[----:B------:R-:W-:-:S02]  /*d3c0*/  UIADD3 UR29, -UR14, URZ, URZ ;  /* 0x0000003f0e1d7290 */ /* 0x000fc4000fffe13f */
[----:B------:R-:W-:Y:S01]  /*d3d0*/  UIMAD UR11, UR10, UR34, UR11 ;  /* 0x000000220a0b72a4 */ /* 0x000fe2000f8e020b */
[----:B------:R-:W-:Y:S01]  /*d3e0*/  LOP3.LUT R3, R3, R6, RZ, 0x3c, !PT ;  /* 0x0000000603037212 */ /* 0x000fe200078e3cff */
[----:B------:R-:W-:Y:S01]  /*d3f0*/  UIMAD UR10, UR37, UR29, UR15 ;  /* 0x0000001d250a72a4 */ /* 0x000fe2000f8e020f */
[----:B------:R-:W-:Y:S01]  /*d400*/  UMOV UR30, 0x0 ;  /* 0x00000000001e7882 */ /* 0x000fe20000000000 */
[----:B------:R-:W-:Y:S01]  /*d410*/  UMOV UR31, 0x10000000 ;  /* 0x10000000001f7882 */ /* 0x000fe20000000000 */
[----:B------:R-:W-:Y:S02]  /*d420*/  UIADD3 UR24, UR4, 0x1000, URZ ;  /* 0x0000100004187890 */ /* 0x000fe4000fffe03f */
[----:B------:R0:W-:Y:S01]  /*d430*/  UTMALDG.2D [UR4], [UR32], desc[UR30] ;  /* 0x00001e04200075b4 */ /* 0x0001e20008009000 */
[----:B------:R-:W-:Y:S01]  /*d440*/  ULDC.64 UR12, c[0x0][0x4d0] ;  /* 0x00013400000c7ab9 */ /* 0x000fe20000000a00 */
[----:B------:R-:W-:Y:S01]  /*d450*/  ULDC.64 UR8, c[0x0][0x4f0] ;  /* 0x00013c0000087ab9 */ /* 0x000fe20000000a00 */
[----:B------:R-:W-:-:S02]  /*d460*/  UIADD3 UR20, UR4, 0x2000, URZ ;  /* 0x0000200004147890 */ /* 0x000fc4000fffe03f */
[----:B------:R-:W-:Y:S02]  /*d470*/  UIADD3 UR16, UR4, 0x3000, URZ ;  /* 0x0000300004107890 */ /* 0x000fe4000fffe03f */
[----:B------:R-:W-:Y:S02]  /*d480*/  UIMAD UR12, UR11, UR12, UR8 ;  /* 0x0000000c0b0c72a4 */ /* 0x000fe4000f8e0208 */
[----:B------:R-:W-:Y:S02]  /*d490*/  UIMAD UR13, UR10, UR13, UR9 ;  /* 0x0000000d0a0d72a4 */ /* 0x000fe4000f8e0209 */
[----:B------:R-:W-:Y:S01]  /*d4a0*/  UIADD3.X UR29, URZ, UR39, URZ, UP2, !UPT ;  /* 0x000000273f1d7290 */ /* 0x000fe200097fe43f */
[----:B------:R-:W-:Y:S01]  /*d4b0*/  UMOV UR25, UR5 ;  /* 0x0000000500197c82 */ /* 0x000fe20008000000 */
[----:B------:R-:W-:Y:S01]  /*d4c0*/  UMOV UR27, UR7 ;  /* 0x00000007001b7c82 */ /* 0x000fe20008000000 */
[----:B------:R-:W-:Y:S01]  /*d4d0*/  UMOV UR21, UR5 ;  /* 0x0000000500157c82 */ /* 0x000fe20008000000 */
[----:B------:R-:W-:Y:S01]  /*d4e0*/  UMOV UR23, UR7 ;  /* 0x0000000700177c82 */ /* 0x000fe20008000000 */
[----:B------:R-:W-:Y:S01]  /*d4f0*/  UMOV UR17, UR5 ;  /* 0x0000000500117c82 */ /* 0x000fe20008000000 */
[----:B------:R-:W-:Y:S01]  /*d500*/  UMOV UR19, UR7 ;  /* 0x0000000700137c82 */ /* 0x000fe20008000000 */
[----:B------:R1:W-:Y:S01]  /*d510*/  UTMALDG.2D [UR24], [UR32], desc[UR30] ;  /* 0x00001e18200075b4 */ /* 0x0003e20008009000 */
[----:B------:R-:W-:Y:S01]  /*d520*/  UMOV UR10, UR40 ;  /* 0x00000028000a7c82 */ /* 0x000fe20008000000 */
[----:B------:R-:W-:Y:S01]  /*d530*/  UMOV UR9, UR5 ;  /* 0x0000000500097c82 */ /* 0x000fe20008000000 */
[----:B0-----:R-:W-:Y:S01]  /*d540*/  UPRMT UR4, UR41, 0x5410, UR35 ;  /* 0x0000541029047896 */ /* 0x001fe20008000023 */
[----:B------:R-:W-:Y:S01]  /*d550*/  UMOV UR8, UR38 ;  /* 0x0000002600087c82 */ /* 0x000fe20008000000 */
[----:B------:R-:W-:Y:S01]  /*d560*/  UMOV UR11, UR36 ;  /* 0x00000024000b7c82 */ /* 0x000fe20008000000 */
[----:B------:R1:W-:Y:S01]  /*d570*/  UTMALDG.2D [UR20], [UR32], desc[UR30] ;  /* 0x00001e14200075b4 */ /* 0x0003e20008009000 */
[----:B------:R1:W-:Y:S05]  /*d580*/  UTMALDG.2D [UR16], [UR32], desc[UR30] ;  /* 0x00001e10200075b4 */ /* 0x0003ea0008009000 */
[----:B------:R1:W-:Y:S02]  /*d590*/  UTMALDG.5D.IM2COL.MULTICAST [UR8], [UR28], UR4 ;  /* 0x000000081c0073b4 */ /* 0x0003e40008060804 */
[----:B-1----:R-:W-:Y:S05]  /*d5a0*/  @P3 BRA `(.L_x_253) ;  /* 0xfffffff800503947 */ /* 0x002fea000383ffff */
.L_x_249:
[----:B------:R-:W-:Y:S01]  /*d5b0*/  ISETP.GE.U32.AND P2, PT, R10, 0xb, PT ;  /* 0x0000000b0a00780c */ /* 0x000fe20003f46070 */
[----:B------:R-:W-:Y:S05]  /*d5c0*/  WARPSYNC.ALL ;  /* 0x0000000000007948 */ /* 0x000fea0003800000 */
[----:B------:R-:W-:-:S07]  /*d5d0*/  ELECT P1, URZ, PT ;  /* 0x00000000003f782f */ /* 0x000fce0003820000 */
[----:B---3-5:R-:W-:-:S05]  /*d5e0*/  @P2 IMAD.WIDE.U32 R2, R10, -0x45d1745d, RZ ;  /* 0xba2e8ba30a022825 */ /* 0x028fca00078e00ff */
[----:B--2---:R-:W-:-:S04]  /*d5f0*/  @P2 SHF.R.U32.HI R0, RZ, 0x3, R3 ;  /* 0x00000003ff002819 */ /* 0x004fc80000011603 */
[----:B------:R-:W-:-:S04]  /*d600*/  @P2 LOP3.LUT R0, R0, 0x1, RZ, 0xc0, !PT ;  /* 0x0000000100002812 */ /* 0x000fc800078ec0ff */
[----:B------:R-:W-:Y:S01]  /*d610*/  @P2 ISETP.NE.U32.AND P0, PT, R0, 0x1, PT ;  /* 0x000000010000280c */ /* 0x000fe20003f05070 */
[----:B------:R-:W-:-:S12]  /*d620*/  @!P1 EXIT ;  /* 0x000000000000994d */ /* 0x000fd80003800000 */
[----:B------:R-:W-:Y:S01]  /*d630*/  LOP3.LUT R8, R8, 0x2, RZ, 0xfc, !PT ;  /* 0x0000000208087812 */ /* 0x000fe200078efcff */
[----:B------:R-:W-:Y:S01]  /*d640*/  IMAD.MOV.U32 R0, RZ, RZ, 0x1 ;  /* 0x00000001ff007424 */ /* 0x000fe200078e00ff */
[----:B------:R-:W-:Y:S02]  /*d650*/  @P2 ISETP.NE.U32.AND.EX P0, PT, RZ, RZ, PT, P0 ;  /* 0x000000ffff00220c */ /* 0x000fe40003f05100 */
[----:B------:R-:W-:Y:S02]  /*d660*/  ISETP.NE.AND P1, PT, R8, 0x3, PT ;  /* 0x000000030800780c */ /* 0x000fe40003f25270 */
[----:B------:R-:W-:-:S11]  /*d670*/  @P2 SEL R0, RZ, 0x1, !P0 ;  /* 0x00000001ff002807 */ /* 0x000fd60004000000 */
[----:B------:R-:W-:Y:S05]  /*d680*/  @!P1 BRA `(.L_x_254) ;  /* 0x0000000000049947 */ /* 0x000fea0003800000 */
[----:B------:R-:W-:Y:S01]  /*d690*/  BPT.TRAP 0x1 ;  /* 0x000000040000795c */ /* 0x000fe20000300000 */
.L_x_254:
[----:B------:R-:W0:Y:S01]  /*d6a0*/  S2R R5, SR_CgaCtaId ;  /* 0x0000000000057919 */ /* 0x000e220000008800 */
[----:B------:R-:W-:Y:S01]  /*d6b0*/  IMAD.WIDE.U32 R2, R10, -0x45d1745d, RZ ;  /* 0xba2e8ba30a027825 */ /* 0x000fe200078e00ff */
[----:B------:R-:W-:-:S04]  /*d6c0*/  MOV R2, 0x400 ;  /* 0x0000040000027802 */ /* 0x000fc80000000f00 */
[----:B------:R-:W-:-:S05]  /*d6d0*/  SHF.R.U32.HI R3, RZ, 0x3, R3 ;  /* 0x00000003ff037819 */ /* 0x000fca0000011603 */
[----:B------:R-:W-:Y:S01]  /*d6e0*/  IMAD R10, R3, -0xb, R10 ;  /* 0xfffffff5030a7824 */ /* 0x000fe200078e020a */
[----:B0-----:R-:W-:Y:S02]  /*d6f0*/  LEA R2, R5, R2, 0x18 ;  /* 0x0000000205027211 */ /* 0x001fe400078ec0ff */
[----:B------:R-:W-:-:S03]  /*d700*/  SHF.L.U32 R5, R0, 0x1f, RZ ;  /* 0x0000001f00057819 */ /* 0x000fc600000006ff */
[----:B------:R-:W-:-:S04]  /*d710*/  VIADD R3, R2, 0x37058 ;  /* 0x0003705802037836 */ /* 0x000fc80000000000 */
[----:B------:R-:W-:-:S07]  /*d720*/  IMAD R2, R10, 0x8, R3 ;  /* 0x000000080a027824 */ /* 0x000fce00078e0203 */
.L_x_255:
[----:B0-----:R0:W1:Y:S02]  /*d730*/  SYNCS.PHASECHK.TRANS64.TRYWAIT P0, [R2+URZ], R5 ;  /* 0x00000005020075a7 */ /* 0x001064000800017f */
[----:B-1----:R-:W-:Y:S05]  /*d740*/  @!P0 NANOSLEEP.SYNCS 0x989680 ;  /* 0x009896800000895d */ /* 0x002fea0003900000 */
[----:B------:R-:W1:Y:S02]  /*d750*/  @!P0 SYNCS.PHASECHK.TRANS64 P0, [R2+URZ], R5 ;  /* 0x00000005020085a7 */ /* 0x000e64000800007f */
[----:B-1----:R-:W-:Y:S05]  /*d760*/  @!P0 BRA `(.L_x_255) ;  /* 0xfffffffc00f08947 */ /* 0x002fea000383ffff */
[----:B------:R-:W-:-:S05]  /*d770*/  VIADD R10, R10, 0x1 ;  /* 0x000000010a0a7836 */ /* 0x000fca0000000000 */
[----:B------:R-:W-:-:S04]  /*d780*/  ISETP.NE.AND P0, PT, R10, 0xb, PT ;  /* 0x0000000b0a00780c */ /* 0x000fc80003f05270 */
[----:B0-----:R-:W-:Y:S02]  /*d790*/  SEL R5, RZ, 0x1, P0 ;  /* 0x00000001ff057807 */ /* 0x001fe40000000000 */
[----:B------:R-:W-:Y:S02]  /*d7a0*/  SEL R10, R10, RZ, P0 ;  /* 0x000000ff0a0a7207 */ /* 0x000fe40000000000 */
[----:B------:R-:W-:-:S03]  /*d7b0*/  LOP3.LUT R7, R0, R5, RZ, 0x3c, !PT ;  /* 0x0000000500077212 */ /* 0x000fc600078e3cff */
[----:B------:R-:W-:Y:S01]  /*d7c0*/  IMAD R0, R10, 0x8, R3 ;  /* 0x000000080a007824 */ /* 0x000fe200078e0203 */
[----:B------:R-:W-:-:S07]  /*d7d0*/  SHF.L.U32 R5, R7, 0x1f, RZ ;  /* 0x0000001f07057819 */ /* 0x000fce00000006ff */
.L_x_256:
        /* <DEDUP_REMOVED lines=11> */
.L_x_257:
        /* <DEDUP_REMOVED lines=11> */
.L_x_258:
        /* <DEDUP_REMOVED lines=11> */
.L_x_259:
        /* <DEDUP_REMOVED lines=11> */
.L_x_260:
        /* <DEDUP_REMOVED lines=11> */
.L_x_261:
        /* <DEDUP_REMOVED lines=11> */
.L_x_262:
        /* <DEDUP_REMOVED lines=11> */
.L_x_263:
        /* <DEDUP_REMOVED lines=11> */
.L_x_264:
        /* <DEDUP_REMOVED lines=11> */
.L_x_265:
[----:B0-----:R0:W1:Y:S02]  /*de10*/  SYNCS.PHASECHK.TRANS64.TRYWAIT P0, [R10+URZ], R3 ;  /* 0x000000030a0075a7 */ /* 0x001064000800017f */
[----:B-1----:R-:W-:Y:S05]  /*de20*/  @!P0 NANOSLEEP.SYNCS 0x989680 ;  /* 0x009896800000895d */ /* 0x002fea0003900000 */
[----:B------:R-:W1:Y:S02]  /*de30*/  @!P0 SYNCS.PHASECHK.TRANS64 P0, [R10+URZ], R3 ;  /* 0x000000030a0085a7 */ /* 0x000e64000800007f */
[----:B-1----:R-:W-:Y:S05]  /*de40*/  @P0 EXIT ;  /* 0x000000000000094d */ /* 0x002fea0003800000 */
[----:B------:R-:W-:Y:S05]  /*de50*/  BRA `(.L_x_265) ;  /* 0xfffffffc00ec7947 */ /* 0x000fea000383ffff */
.L_x_266:
[----:B------:R-:W-:-:S00]  /*de60*/  BRA `(.L_x_266) ;  /* 0xfffffffc00fc7947 */ /* 0x000fc0000383ffff */
[----:B------:R-:W-:-:S00]  /*de70*/  NOP ;  /* 0x0000000000007918 */ /* 0x000fc00000000000 */
        /* <DEDUP_REMOVED lines=8> */
.L_x_267:


//--------------------- .nv.shared._ZN7cutlass13device_kernelINS_4conv6kernel13ConvUniversalINS1_16ConvProblemShapeILNS1_8OperatorE2ELi3EEENS1_10collective14CollectiveConvINS1_46MainloopSm90TmaGmmaWarpSpecializedImplicitGemmILS5_2ELi11ELi3EN4cute5tupleIJNSA_1CILi2EEENSC_ILi1EEESE_EEENS1_36KernelImplicitTmaWarpSpecializedSm90ELi1EEENSB_IJNSC_ILi256EEENSB_IJNSC_ILi64EEEEEENSB_IJNSC_ILi32EEEEEEEEENS_10bfloat16_tESO_NSA_8TiledMMAINSA_8MMA_AtomIJNSA_4SM904GMMA27MMA_64x64x16_F32BF16BF16_SSILNSS_5MajorE1ELSU_1ELNSS_7ScaleInE1ELSV_1EEEEEENSA_6LayoutINSB_IJSE_SE_SE_EEENSB_IJNSC_ILi0EEES10_S10_EEEEENSB_IJNSA_10UnderscoreES13_S13_EEEEENS7_6detail26Sm90ImplicitGemmTileTraitsINSA_13SM90_TMA_LOADENSA_14ComposedLayoutINSA_7SwizzleILi3ELi4ELi3EEENSA_18smem_ptr_flag_bitsILi16EEENSY_INSB_IJNSB_IJSJ_NSC_ILi4EEEEEENSB_IJNSC_ILi8EEES1E_EEENSB_IJSE_NSC_ILi11EEEEEEEEENSB_IJNSB_IJSE_NSC_ILi2048EEEEEENSB_IJSJ_NSC_ILi512EEEEEENSB_IJS10_NSC_ILi8192EEEEEEEEEEEEEvEENS17_INSA_30SM90_TMA_LOAD_IM2COL_MULTICASTENS19_IS1B_S1D_NSY_INSB_IJNSB_IJSJ_SE_EEES1H_S1J_EEENSB_IJNSB_IJSE_S10_EEES1O_NSB_IJS10_S1L_EEEEEEEEEEvEEEENS_8epilogue10collective6detail29Sm90TmaWarpSpecializedAdapterINS26_15DefaultEpilogueISO_NSB_IJlNSB_IJSE_lllEEES10_EEES2B_NS25_6thread17LinearCombinationISO_Li1EffLNS2C_9ScaleType4KindE0ELNS_15FloatRoundStyleE2ESO_EENS_4gemm15EpilogueDefaultEEEEEvvEEEEvNT_6ParamsE --------------------------
	.section	.nv.shared._ZN7cutlass13device_kernelINS_4conv6kernel13ConvUniversalINS1_16ConvProblemShapeILNS1_8OperatorE2ELi3EEENS1_10collective14CollectiveConvINS1_46MainloopSm90TmaGmmaWarpSpecializedImplicitGemmILS5_2ELi11ELi3EN4cute5tupleIJNSA_1CILi2EEENSC_ILi1EEESE_EEENS1_36KernelImplicitTmaWarpSpecializedSm90ELi1EEENSB_IJNSC_ILi256EEENSB_IJNSC_ILi64EEEEEENSB_IJNSC_ILi32EEEEEEEEENS_10bfloat16_tESO_NSA_8TiledMMAINSA_8MMA_AtomIJNSA_4SM904GMMA27MMA_64x64x16_F32BF16BF16_SSILNSS_5MajorE1ELSU_1ELNSS_7ScaleInE1ELSV_1EEEEEENSA_6LayoutINSB_IJSE_SE_SE_EEENSB_IJNSC_ILi0EEES10_S10_EEEEENSB_IJNSA_10UnderscoreES13_S13_EEEEENS7_6detail26Sm90ImplicitGemmTileTraitsINSA_13SM90_TMA_LOADENSA_14ComposedLayoutINSA_7SwizzleILi3ELi4ELi3EEENSA_18smem_ptr_flag_bitsILi16EEENSY_INSB_IJNSB_IJSJ_NSC_ILi4EEEEEENSB_IJNSC_ILi8EEES1E_EEENSB_IJSE_NSC_ILi11EEEEEEEEENSB_IJNSB_IJSE_NSC_ILi2048EEEEEENSB_IJSJ_NSC_ILi512EEEEEENSB_IJS10_NSC_ILi8192EEEEEEEEEEEEEvEENS17_INSA_30SM90_TMA_LOAD_IM2COL_MULTICASTENS19_IS1B_S1D_NSY_INSB_IJNSB_IJSJ_SE_EEES1H_S1J_EEENSB_IJNSB_IJSE_S10_EEES1O_NSB_IJS10_S1L_EEEEEEEEEEvEEEENS_8epilogue10collective6detail29Sm90TmaWarpSpecializedAdapterINS26_15DefaultEpilogueISO_NSB_IJlNSB_IJSE_lllEEES10_EEES2B_NS25_6thread17LinearCombinationISO_Li1EffLNS2C_9ScaleType4KindE0ELNS_15FloatRoundStyleE2ESO_EENS_4gemm15EpilogueDefaultEEEEEvvEEEEvNT_6ParamsE,"aw",@nobits
	.sectionflags	@""
	.align	16
	.zero		1024


//--------------------- .nv.shared.reserved.0     --------------------------
	.section	.nv.shared.reserved.0,"aw",@nobits
	.weak		__nv_reservedSMEM_offset_0_alias
	.size		__nv_reservedSMEM_offset_0_alias, 0, 0
	.other		__nv_reservedSMEM_offset_0_alias,@"STO_CUDA_RESERVED_SHARED STV_DEFAULT"
__nv_reservedSMEM_offset_0_alias:
	.zero		0


//--------------------- .nv.global                --------------------------
	.section	.nv.global,"aw",@nobits
.nv.global:
	.type		_ZN39_INTERNAL_9dc3fd4c_4_k_cu_1dae5898_32884cute1_E,@object
	.size		_ZN39_INTERNAL_9dc3fd4c_4_k_cu_1dae5898_32884cute1_E,(_ZN39_INTERNAL_9dc3fd4c_4_k_cu_1dae5898_32884cuda3std3__45__cpo6cbeginE - _ZN39_INTERNAL_9dc3fd4c_4_k_cu_1dae5898_32884cute1_E)
_ZN39_INTERNAL_9dc3fd4c_4_k_cu_1dae5898_32884cute1_E:
	.zero		1
	.type		_ZN39_INTERNAL_9dc3fd4c_4_k_cu_1dae5898_32884cuda3std3__45__cpo6cbeginE,@object
	.size		_ZN39_INTERNAL_9dc3fd4c_4_k_cu_1dae5898_32884cuda3std3__45__cpo6cbeginE,(_ZN39_INTERNAL_9dc3fd4c_4_k_cu_1dae5898_32884cuda3std3__48in_placeE - _ZN39_INTERNAL_9dc3fd4c_4_k_cu_1dae5898_32884cuda3std3__45__cpo6cbeginE)
_ZN39_INTERNAL_9dc3fd4c_4_k_cu_1dae5898_32884cuda3std3__45__cpo6cbeginE:
	.zero		1
	.type		_ZN39_INTERNAL_9dc3fd4c_4_k_cu_1dae5898_32884cuda3std3__48in_placeE,@object
	.size		_ZN39_INTERNAL_9dc3fd4c_4_k_cu_1dae5898_32884cuda3std3__48in_placeE,(_ZN39_INTERNAL_9dc3fd4c_4_k_cu_1dae5898_32884cuda3std6ranges3__45__cpo9iter_moveE - _ZN39_INTERNAL_9dc3fd4c_4_k_cu_1dae5898_32884cuda3std3__48in_placeE)
_ZN39_INTERNAL_9dc3fd4c_4_k_cu_1dae5898_32884cuda3std3__48in_placeE:
	.zero		1
	.type		_ZN39_INTERNAL_9dc3fd4c_4_k_cu_1dae5898_32884cuda3std6ranges3__45__cpo9iter_moveE,@object
	.size		_ZN39_INTERNAL_9dc3fd4c_4_k_cu_1dae5898_32884cuda3std6ranges3__45__cpo9iter_moveE,(_ZN39_INTERNAL_9dc3fd4c_4_k_cu_1dae5898_32884cuda3std3__45__cpo5beginE - _ZN39_INTERNAL_9dc3fd4c_4_k_cu_1dae5898_32884cuda3std6ranges3__45__cpo9iter_moveE)
_ZN39_INTERNAL_9dc3fd4c_4_k_cu_1dae5898_32884cuda3std6ranges3__45__cpo9iter_moveE:
	.zero		1
	.type		_ZN39_INTERNAL_9dc3fd4c_4_k_cu_1dae5898_32884cuda3std3__45__cpo5beginE,@object
	.size		_ZN39_INTERNAL_9dc3fd4c_4_k_cu_1dae5898_32884cuda3std3__45__cpo5beginE,(_ZN39_INTERNAL_9dc3fd4c_4_k_cu_1dae5898_32884cuda3std3__441_GLOBAL__N__9dc3fd4c_4_k_cu_1dae5898_32886ignoreE - _ZN39_INTERNAL_9dc3fd4c_4_k_cu_1dae5898_32884cuda3std3__45__cpo5beginE)
_ZN39_INTERNAL_9dc3fd4c_4_k_cu_1dae5898_32884cuda3std3__45__cpo5beginE:
	.zero		1
	.type		_ZN39_INTERNAL_9dc3fd4c_4_k_cu_1dae5898_32884cuda3std3__441_GLOBAL__N__9dc3fd4c_4_k_cu_1dae5898_32886ignoreE,@object
	.size		_ZN39_INTERNAL_9dc3fd4c_4_k_cu_1dae5898_32884cuda3std3__441_GLOBAL__N__9dc3fd4c_4_k_cu_1dae5898_32886ignoreE,(_ZN39_INTERNAL_9dc3fd4c_4_k_cu_1dae5898_32884cute7productE - _ZN39_INTERNAL_9dc3fd4c_4_k_cu_1dae5898_32884cuda3std3__441_GLOBAL__N__9dc3fd4c_4_k_cu_1dae5898_32886ignoreE)
_ZN39_INTERNAL_9dc3fd4c_4_k_cu_1dae5898_32884cuda3std3__441_GLOBAL__N__9dc3fd4c_4_k_cu_1dae5898_32886ignoreE:
	.zero		1
	.type		_ZN39_INTERNAL_9dc3fd4c_4_k_cu_1dae5898_32884cute7productE,@object
	.size		_ZN39_INTERNAL_9dc3fd4c_4_k_cu_1dae5898_32884cute7productE,(_ZN39_INTERNAL_9dc3fd4c_4_k_cu_1dae5898_32884cuda3std3__45__cpo3endE - _ZN39_INTERNAL_9dc3fd4c_4_k_cu_1dae5898_32884cute7productE)
_ZN39_INTERNAL_9dc3fd4c_4_k_cu_1dae5898_32884cute7productE:
	.zero		1
	.type		_ZN39_INTERNAL_9dc3fd4c_4_k_cu_1dae5898_32884cuda3std3__45__cpo3endE,@object
	.size		_ZN39_INTERNAL_9dc3fd4c_4_k_cu_1dae5898_32884cuda3std3__45__cpo3endE,(_ZN39_INTERNAL_9dc3fd4c_4_k_cu_1dae5898_32884cuda3std3__419piecewise_constructE - _ZN39_INTERNAL_9dc3fd4c_4_k_cu_1dae5898_32884cuda3std3__45__cpo3endE)
_ZN39_INTERNAL_9dc3fd4c_4_k_cu_1dae5898_32884cuda3std3__45__cpo3endE:
	.zero		1
	.type		_ZN39_INTERNAL_9dc3fd4c_4_k_cu_1dae5898_32884cuda3std3__419piecewise_constructE,@object
	.size		_ZN39_INTERNAL_9dc3fd4c_4_k_cu_1dae5898_32884cuda3std3__419piecewise_constructE,(_ZN39_INTERNAL_9dc3fd4c_4_k_cu_1dae5898_32884cuda3std3__45__cpo4cendE - _ZN39_INTERNAL_9dc3fd4c_4_k_cu_1dae5898_32884cuda3std3__419piecewise_constructE)
_ZN39_INTERNAL_9dc3fd4c_4_k_cu_1dae5898_32884cuda3std3__419piecewise_constructE:
	.zero		1
	.type		_ZN39_INTERNAL_9dc3fd4c_4_k_cu_1dae5898_32884cuda3std3__45__cpo4cendE,@object
	.size		_ZN39_INTERNAL_9dc3fd4c_4_k_cu_1dae5898_32884cuda3std3__45__cpo4cendE,(_ZN39_INTERNAL_9dc3fd4c_4_k_cu_1dae5898_32884cuda3std6ranges3__45__cpo4swapE - _ZN39_INTERNAL_9dc3fd4c_4_k_cu_1dae5898_32884cuda3std3__45__cpo4cendE)
_ZN39_INTERNAL_9dc3fd4c_4_k_cu_1dae5898_32884cuda3std3__45__cpo4cendE:
	.zero		1
	.type		_ZN39_INTERNAL_9dc3fd4c_4_k_cu_1dae5898_32884cuda3std6ranges3__45__cpo4swapE,@object
	.size		_ZN39_INTERNAL_9dc3fd4c_4_k_cu_1dae5898_32884cuda3std6ranges3__45__cpo4swapE,(.L_7 - _ZN39_INTERNAL_9dc3fd4c_4_k_cu_1dae5898_32884cuda3std6ranges3__45__cpo4swapE)
_ZN39_INTERNAL_9dc3fd4c_4_k_cu_1dae5898_32884cuda3std6ranges3__45__cpo4swapE:
	.zero		1
.L_7:


//--------------------- .nv.constant0._ZN7cutlass13device_kernelINS_4conv6kernel13ConvUniversalINS1_16ConvProblemShapeILNS1_8OperatorE2ELi3EEENS1_10collective14CollectiveConvINS1_46MainloopSm90TmaGmmaWarpSpecializedImplicitGemmILS5_2ELi11ELi3EN4cute5tupleIJNSA_1CILi2EEENSC_ILi1EEESE_EEENS1_36KernelImplicitTmaWarpSpecializedSm90ELi1EEENSB_IJNSC_ILi256EEENSB_IJNSC_ILi64EEEEEENSB_IJNSC_ILi32EEEEEEEEENS_10bfloat16_tESO_NSA_8TiledMMAINSA_8MMA_AtomIJNSA_4SM904GMMA27MMA_64x64x16_F32BF16BF16_SSILNSS_5MajorE1ELSU_1ELNSS_7ScaleInE1ELSV_1EEEEEENSA_6LayoutINSB_IJSE_SE_SE_EEENSB_IJNSC_ILi0EEES10_S10_EEEEENSB_IJNSA_10UnderscoreES13_S13_EEEEENS7_6detail26Sm90ImplicitGemmTileTraitsINSA_13SM90_TMA_LOADENSA_14ComposedLayoutINSA_7SwizzleILi3ELi4ELi3EEENSA_18smem_ptr_flag_bitsILi16EEENSY_INSB_IJNSB_IJSJ_NSC_ILi4EEEEEENSB_IJNSC_ILi8EEES1E_EEENSB_IJSE_NSC_ILi11EEEEEEEEENSB_IJNSB_IJSE_NSC_ILi2048EEEEEENSB_IJSJ_NSC_ILi512EEEEEENSB_IJS10_NSC_ILi8192EEEEEEEEEEEEEvEENS17_INSA_30SM90_TMA_LOAD_IM2COL_MULTICASTENS19_IS1B_S1D_NSY_INSB_IJNSB_IJSJ_SE_EEES1H_S1J_EEENSB_IJNSB_IJSE_S10_EEES1O_NSB_IJS10_S1L_EEEEEEEEEEvEEEENS_8epilogue10collective6detail29Sm90TmaWarpSpecializedAdapterINS26_15DefaultEpilogueISO_NSB_IJlNSB_IJSE_lllEEES10_EEES2B_NS25_6thread17LinearCombinationISO_Li1EffLNS2C_9ScaleType4KindE0ELNS_15FloatRoundStyleE2ESO_EENS_4gemm15EpilogueDefaultEEEEEvvEEEEvNT_6ParamsE --------------------------
	.section	.nv.constant0._ZN7cutlass13device_kernelINS_4conv6kernel13ConvUniversalINS1_16ConvProblemShapeILNS1_8OperatorE2ELi3EEENS1_10collective14CollectiveConvINS1_46MainloopSm90TmaGmmaWarpSpecializedImplicitGemmILS5_2ELi11ELi3EN4cute5tupleIJNSA_1CILi2EEENSC_ILi1EEESE_EEENS1_36KernelImplicitTmaWarpSpecializedSm90ELi1EEENSB_IJNSC_ILi256EEENSB_IJNSC_ILi64EEEEEENSB_IJNSC_ILi32EEEEEEEEENS_10bfloat16_tESO_NSA_8TiledMMAINSA_8MMA_AtomIJNSA_4SM904GMMA27MMA_64x64x16_F32BF16BF16_SSILNSS_5MajorE1ELSU_1ELNSS_7ScaleInE1ELSV_1EEEEEENSA_6LayoutINSB_IJSE_SE_SE_EEENSB_IJNSC_ILi0EEES10_S10_EEEEENSB_IJNSA_10UnderscoreES13_S13_EEEEENS7_6detail26Sm90ImplicitGemmTileTraitsINSA_13SM90_TMA_LOADENSA_14ComposedLayoutINSA_7SwizzleILi3ELi4ELi3EEENSA_18smem_ptr_flag_bitsILi16EEENSY_INSB_IJNSB_IJSJ_NSC_ILi4EEEEEENSB_IJNSC_ILi8EEES1E_EEENSB_IJSE_NSC_ILi11EEEEEEEEENSB_IJNSB_IJSE_NSC_ILi2048EEEEEENSB_IJSJ_NSC_ILi512EEEEEENSB_IJS10_NSC_ILi8192EEEEEEEEEEEEEvEENS17_INSA_30SM90_TMA_LOAD_IM2COL_MULTICASTENS19_IS1B_S1D_NSY_INSB_IJNSB_IJSJ_SE_EEES1H_S1J_EEENSB_IJNSB_IJSE_S10_EEES1O_NSB_IJS10_S1L_EEEEEEEEEEvEEEENS_8epilogue10collective6detail29Sm90TmaWarpSpecializedAdapterINS26_15DefaultEpilogueISO_NSB_IJlNSB_IJSE_lllEEES10_EEES2B_NS25_6thread17LinearCombinationISO_Li1EffLNS2C_9ScaleType4KindE0ELNS_15FloatRoundStyleE2ESO_EENS_4gemm15EpilogueDefaultEEEEEvvEEEEvNT_6ParamsE,"a",@progbits
	.sectionflags	@""
	.align	4
.nv.constant0._ZN7cutlass13device_kernelINS_4conv6kernel13ConvUniversalINS1_16ConvProblemShapeILNS1_8OperatorE2ELi3EEENS1_10collective14CollectiveConvINS1_46MainloopSm90TmaGmmaWarpSpecializedImplicitGemmILS5_2ELi11ELi3EN4cute5tupleIJNSA_1CILi2EEENSC_ILi1EEESE_EEENS1_36KernelImplicitTmaWarpSpecializedSm90ELi1EEENSB_IJNSC_ILi256EEENSB_IJNSC_ILi64EEEEEENSB_IJNSC_ILi32EEEEEEEEENS_10bfloat16_tESO_NSA_8TiledMMAINSA_8MMA_AtomIJNSA_4SM904GMMA27MMA_64x64x16_F32BF16BF16_SSILNSS_5MajorE1ELSU_1ELNSS_7ScaleInE1ELSV_1EEEEEENSA_6LayoutINSB_IJSE_SE_SE_EEENSB_IJNSC_ILi0EEES10_S10_EEEEENSB_IJNSA_10UnderscoreES13_S13_EEEEENS7_6detail26Sm90ImplicitGemmTileTraitsINSA_13SM90_TMA_LOADENSA_14ComposedLayoutINSA_7SwizzleILi3ELi4ELi3EEENSA_18smem_ptr_flag_bitsILi16EEENSY_INSB_IJNSB_IJSJ_NSC_ILi4EEEEEENSB_IJNSC_ILi8EEES1E_EEENSB_IJSE_NSC_ILi11EEEEEEEEENSB_IJNSB_IJSE_NSC_ILi2048EEEEEENSB_IJSJ_NSC_ILi512EEEEEENSB_IJS10_NSC_ILi8192EEEEEEEEEEEEEvEENS17_INSA_30SM90_TMA_LOAD_IM2COL_MULTICASTENS19_IS1B_S1D_NSY_INSB_IJNSB_IJSJ_SE_EEES1H_S1J_EEENSB_IJNSB_IJSE_S10_EEES1O_NSB_IJS10_S1L_EEEEEEEEEEvEEEENS_8epilogue10collective6detail29Sm90TmaWarpSpecializedAdapterINS26_15DefaultEpilogueISO_NSB_IJlNSB_IJSE_lllEEES10_EEES2B_NS25_6thread17LinearCombinationISO_Li1EffLNS2C_9ScaleType4KindE0ELNS_15FloatRoundStyleE2ESO_EENS_4gemm15EpilogueDefaultEEEEEvvEEEEvNT_6ParamsE:
	.zero		1664


//--------------------- SYMBOLS --------------------------

	.type		.nv.reservedSmem.offset0,@object
	.size		.nv.reservedSmem.offset0,0x4
